//
// Generated by NVIDIA NVVM Compiler
//
// Compiler Build ID: CL-36424714
// Cuda compilation tools, release 13.0, V13.0.88
// Based on NVVM 20.0.0
//

.version 9.0
.target sm_100
.address_size 64

	// .globl	_Z22matrix_multiplication4P6Block4S0_S0_PiS1_S1_S1_S1_S1_
.global .align 1 .b8 _ZN34_INTERNAL_f8c83690_4_k_cu_c1e056714cuda3std3__45__cpo5beginE[1];
.global .align 1 .b8 _ZN34_INTERNAL_f8c83690_4_k_cu_c1e056714cuda3std3__45__cpo3endE[1];
.global .align 1 .b8 _ZN34_INTERNAL_f8c83690_4_k_cu_c1e056714cuda3std3__45__cpo6cbeginE[1];
.global .align 1 .b8 _ZN34_INTERNAL_f8c83690_4_k_cu_c1e056714cuda3std3__45__cpo4cendE[1];
.global .align 1 .b8 _ZN34_INTERNAL_f8c83690_4_k_cu_c1e056714cuda3std3__45__cpo6rbeginE[1];
.global .align 1 .b8 _ZN34_INTERNAL_f8c83690_4_k_cu_c1e056714cuda3std3__45__cpo4rendE[1];
.global .align 1 .b8 _ZN34_INTERNAL_f8c83690_4_k_cu_c1e056714cuda3std3__45__cpo7crbeginE[1];
.global .align 1 .b8 _ZN34_INTERNAL_f8c83690_4_k_cu_c1e056714cuda3std3__45__cpo5crendE[1];
.global .align 1 .b8 _ZN34_INTERNAL_f8c83690_4_k_cu_c1e056714cuda3std3__436_GLOBAL__N__f8c83690_4_k_cu_c1e056716ignoreE[1];
.global .align 1 .b8 _ZN34_INTERNAL_f8c83690_4_k_cu_c1e056714cuda3std3__419piecewise_constructE[1];
.global .align 1 .b8 _ZN34_INTERNAL_f8c83690_4_k_cu_c1e056714cuda3std3__48in_placeE[1];
.global .align 1 .b8 _ZN34_INTERNAL_f8c83690_4_k_cu_c1e056714cuda3std3__420unreachable_sentinelE[1];
.global .align 1 .b8 _ZN34_INTERNAL_f8c83690_4_k_cu_c1e056714cuda3std3__47nulloptE[1];
.global .align 1 .b8 _ZN34_INTERNAL_f8c83690_4_k_cu_c1e056714cuda3std3__48unexpectE[1];
.global .align 1 .b8 _ZN34_INTERNAL_f8c83690_4_k_cu_c1e056714cuda3std6ranges3__45__cpo4swapE[1];
.global .align 1 .b8 _ZN34_INTERNAL_f8c83690_4_k_cu_c1e056714cuda3std6ranges3__45__cpo9iter_moveE[1];
.global .align 1 .b8 _ZN34_INTERNAL_f8c83690_4_k_cu_c1e056714cuda3std6ranges3__45__cpo5beginE[1];
.global .align 1 .b8 _ZN34_INTERNAL_f8c83690_4_k_cu_c1e056714cuda3std6ranges3__45__cpo3endE[1];
.global .align 1 .b8 _ZN34_INTERNAL_f8c83690_4_k_cu_c1e056714cuda3std6ranges3__45__cpo6cbeginE[1];
.global .align 1 .b8 _ZN34_INTERNAL_f8c83690_4_k_cu_c1e056714cuda3std6ranges3__45__cpo4cendE[1];
.global .align 1 .b8 _ZN34_INTERNAL_f8c83690_4_k_cu_c1e056714cuda3std6ranges3__45__cpo7advanceE[1];
.global .align 1 .b8 _ZN34_INTERNAL_f8c83690_4_k_cu_c1e056714cuda3std6ranges3__45__cpo9iter_swapE[1];
.global .align 1 .b8 _ZN34_INTERNAL_f8c83690_4_k_cu_c1e056714cuda3std6ranges3__45__cpo4nextE[1];
.global .align 1 .b8 _ZN34_INTERNAL_f8c83690_4_k_cu_c1e056714cuda3std6ranges3__45__cpo4prevE[1];
.global .align 1 .b8 _ZN34_INTERNAL_f8c83690_4_k_cu_c1e056714cuda3std6ranges3__45__cpo4dataE[1];
.global .align 1 .b8 _ZN34_INTERNAL_f8c83690_4_k_cu_c1e056714cuda3std6ranges3__45__cpo5cdataE[1];
.global .align 1 .b8 _ZN34_INTERNAL_f8c83690_4_k_cu_c1e056714cuda3std6ranges3__45__cpo4sizeE[1];
.global .align 1 .b8 _ZN34_INTERNAL_f8c83690_4_k_cu_c1e056714cuda3std6ranges3__45__cpo5ssizeE[1];
.global .align 1 .b8 _ZN34_INTERNAL_f8c83690_4_k_cu_c1e056714cuda3std6ranges3__45__cpo8distanceE[1];
.global .align 1 .b8 _ZN34_INTERNAL_f8c83690_4_k_cu_c1e056716thrust24THRUST_300001_SM_1000_NS8cuda_cub3parE[1];
.global .align 1 .b8 _ZN34_INTERNAL_f8c83690_4_k_cu_c1e056716thrust24THRUST_300001_SM_1000_NS8cuda_cub10par_nosyncE[1];
.global .align 1 .b8 _ZN34_INTERNAL_f8c83690_4_k_cu_c1e056716thrust24THRUST_300001_SM_1000_NS6system6detail10sequential3seqE[1];
.global .align 1 .b8 _ZN34_INTERNAL_f8c83690_4_k_cu_c1e056716thrust24THRUST_300001_SM_1000_NS6system3cpp3parE[1];
.global .align 1 .b8 _ZN34_INTERNAL_f8c83690_4_k_cu_c1e056716thrust24THRUST_300001_SM_1000_NS12placeholders2_1E[1];
.global .align 1 .b8 _ZN34_INTERNAL_f8c83690_4_k_cu_c1e056716thrust24THRUST_300001_SM_1000_NS12placeholders2_2E[1];
.global .align 1 .b8 _ZN34_INTERNAL_f8c83690_4_k_cu_c1e056716thrust24THRUST_300001_SM_1000_NS12placeholders2_3E[1];
.global .align 1 .b8 _ZN34_INTERNAL_f8c83690_4_k_cu_c1e056716thrust24THRUST_300001_SM_1000_NS12placeholders2_4E[1];
.global .align 1 .b8 _ZN34_INTERNAL_f8c83690_4_k_cu_c1e056716thrust24THRUST_300001_SM_1000_NS12placeholders2_5E[1];
.global .align 1 .b8 _ZN34_INTERNAL_f8c83690_4_k_cu_c1e056716thrust24THRUST_300001_SM_1000_NS12placeholders2_6E[1];
.global .align 1 .b8 _ZN34_INTERNAL_f8c83690_4_k_cu_c1e056716thrust24THRUST_300001_SM_1000_NS12placeholders2_7E[1];
.global .align 1 .b8 _ZN34_INTERNAL_f8c83690_4_k_cu_c1e056716thrust24THRUST_300001_SM_1000_NS12placeholders2_8E[1];
.global .align 1 .b8 _ZN34_INTERNAL_f8c83690_4_k_cu_c1e056716thrust24THRUST_300001_SM_1000_NS12placeholders2_9E[1];
.global .align 1 .b8 _ZN34_INTERNAL_f8c83690_4_k_cu_c1e056716thrust24THRUST_300001_SM_1000_NS12placeholders3_10E[1];
.global .align 1 .b8 _ZN34_INTERNAL_f8c83690_4_k_cu_c1e056716thrust24THRUST_300001_SM_1000_NS3seqE[1];
.global .align 1 .b8 _ZN34_INTERNAL_f8c83690_4_k_cu_c1e056716thrust24THRUST_300001_SM_1000_NS6deviceE[1];

.visible .entry _Z22matrix_multiplication4P6Block4S0_S0_PiS1_S1_S1_S1_S1_(
	.param .u64 .ptr .align 1 _Z22matrix_multiplication4P6Block4S0_S0_PiS1_S1_S1_S1_S1__param_0,
	.param .u64 .ptr .align 1 _Z22matrix_multiplication4P6Block4S0_S0_PiS1_S1_S1_S1_S1__param_1,
	.param .u64 .ptr .align 1 _Z22matrix_multiplication4P6Block4S0_S0_PiS1_S1_S1_S1_S1__param_2,
	.param .u64 .ptr .align 1 _Z22matrix_multiplication4P6Block4S0_S0_PiS1_S1_S1_S1_S1__param_3,
	.param .u64 .ptr .align 1 _Z22matrix_multiplication4P6Block4S0_S0_PiS1_S1_S1_S1_S1__param_4,
	.param .u64 .ptr .align 1 _Z22matrix_multiplication4P6Block4S0_S0_PiS1_S1_S1_S1_S1__param_5,
	.param .u64 .ptr .align 1 _Z22matrix_multiplication4P6Block4S0_S0_PiS1_S1_S1_S1_S1__param_6,
	.param .u64 .ptr .align 1 _Z22matrix_multiplication4P6Block4S0_S0_PiS1_S1_S1_S1_S1__param_7,
	.param .u64 .ptr .align 1 _Z22matrix_multiplication4P6Block4S0_S0_PiS1_S1_S1_S1_S1__param_8
)
{
	.reg .pred 	%p<9>;
	.reg .b16 	%rs<5>;
	.reg .b32 	%r<245>;
	.reg .b64 	%rd<250>;

	ld.param.u64 	%rd5, [_Z22matrix_multiplication4P6Block4S0_S0_PiS1_S1_S1_S1_S1__param_3];
	ld.param.u64 	%rd6, [_Z22matrix_multiplication4P6Block4S0_S0_PiS1_S1_S1_S1_S1__param_4];
	ld.param.u64 	%rd7, [_Z22matrix_multiplication4P6Block4S0_S0_PiS1_S1_S1_S1_S1__param_5];
	ld.param.u64 	%rd8, [_Z22matrix_multiplication4P6Block4S0_S0_PiS1_S1_S1_S1_S1__param_6];
	ld.param.u64 	%rd9, [_Z22matrix_multiplication4P6Block4S0_S0_PiS1_S1_S1_S1_S1__param_7];
	ld.param.u64 	%rd10, [_Z22matrix_multiplication4P6Block4S0_S0_PiS1_S1_S1_S1_S1__param_8];
	cvta.to.global.u64 	%rd11, %rd10;
	cvta.to.global.u64 	%rd12, %rd9;
	ld.global.u32 	%r100, [%rd12];
	ld.global.u32 	%r101, [%rd11];
	mov.u32 	%r102, %ctaid.x;
	mov.u32 	%r103, %ntid.x;
	mov.u32 	%r104, %tid.x;
	mad.lo.s32 	%r1, %r102, %r103, %r104;
	mov.u32 	%r105, %ctaid.y;
	mov.u32 	%r106, %ntid.y;
	mov.u32 	%r107, %tid.y;
	mad.lo.s32 	%r108, %r105, %r106, %r107;
	div.s32 	%r109, %r100, %r101;
	max.s32 	%r110, %r1, %r108;
	setp.ge.s32 	%p1, %r110, %r109;
	@%p1 bra 	$L__BB0_11;
	cvta.to.global.u64 	%rd13, %rd6;
	cvta.to.global.u64 	%rd14, %rd8;
	cvta.to.global.u64 	%rd15, %rd5;
	cvta.to.global.u64 	%rd16, %rd7;
	mul.wide.s32 	%rd17, %r1, 4;
	add.s64 	%rd18, %rd15, %rd17;
	ld.global.u32 	%r4, [%rd18];
	mul.wide.u32 	%rd19, %r108, 4;
	add.s64 	%rd20, %rd16, %rd19;
	ld.global.u32 	%r5, [%rd20];
	add.s64 	%rd1, %rd14, %rd19;
	add.s64 	%rd21, %rd13, %rd17;
	ld.global.u32 	%r6, [%rd21];
	setp.lt.s32 	%p2, %r6, 1;
	mov.b32 	%r212, 0;
	mov.u32 	%r213, %r212;
	mov.u32 	%r214, %r212;
	mov.u32 	%r215, %r212;
	mov.u32 	%r216, %r212;
	mov.u32 	%r217, %r212;
	mov.u32 	%r218, %r212;
	mov.u32 	%r219, %r212;
	mov.u32 	%r220, %r212;
	mov.u32 	%r221, %r212;
	mov.u32 	%r222, %r212;
	mov.u32 	%r223, %r212;
	mov.u32 	%r224, %r212;
	mov.u32 	%r225, %r212;
	mov.u32 	%r226, %r212;
	mov.u32 	%r227, %r212;
	@%p2 bra 	$L__BB0_8;
	ld.global.u32 	%r7, [%rd1];
	mov.b32 	%r212, 0;
	mov.u32 	%r192, %r212;
	mov.u32 	%r193, %r212;
$L__BB0_3:
	setp.ge.s32 	%p3, %r192, %r7;
	@%p3 bra 	$L__BB0_8;
	ld.param.u64 	%rd247, [_Z22matrix_multiplication4P6Block4S0_S0_PiS1_S1_S1_S1_S1__param_1];
	ld.param.u64 	%rd245, [_Z22matrix_multiplication4P6Block4S0_S0_PiS1_S1_S1_S1_S1__param_0];
	add.s32 	%r113, %r193, %r4;
	cvta.to.global.u64 	%rd22, %rd245;
	mul.wide.s32 	%rd23, %r113, 76;
	add.s64 	%rd24, %rd22, %rd23;
	ld.global.u32 	%r26, [%rd24+8];
	add.s32 	%r114, %r192, %r5;
	cvta.to.global.u64 	%rd25, %rd247;
	mul.wide.s32 	%rd26, %r114, 76;
	add.s64 	%rd27, %rd25, %rd26;
	ld.global.u32 	%r27, [%rd27+8];
	setp.ne.s32 	%p4, %r26, %r27;
	@%p4 bra 	$L__BB0_6;
	ld.param.u64 	%rd248, [_Z22matrix_multiplication4P6Block4S0_S0_PiS1_S1_S1_S1_S1__param_1];
	ld.param.u64 	%rd246, [_Z22matrix_multiplication4P6Block4S0_S0_PiS1_S1_S1_S1_S1__param_0];
	cvta.to.global.u64 	%rd28, %rd246;
	mul.wide.s32 	%rd29, %r113, 76;
	add.s64 	%rd30, %rd28, %rd29;
	cvta.to.global.u64 	%rd31, %rd248;
	mul.wide.s32 	%rd32, %r114, 76;
	add.s64 	%rd33, %rd31, %rd32;
	ld.global.u32 	%r119, [%rd30+12];
	ld.global.u32 	%r120, [%rd33+12];
	cvt.u64.u32 	%rd34, %r227;
	mul.wide.u32 	%rd35, %r120, %r119;
	add.s64 	%rd36, %rd35, %rd34;
	min.u64 	%rd37, %rd36, 4294967295;
	ld.global.u32 	%r121, [%rd30+16];
	ld.global.u32 	%r122, [%rd33+16];
	mul.wide.u32 	%rd38, %r122, %r121;
	add.s64 	%rd39, %rd38, %rd37;
	min.u64 	%rd40, %rd39, 4294967295;
	ld.global.u32 	%r123, [%rd30+20];
	ld.global.u32 	%r124, [%rd33+20];
	mul.wide.u32 	%rd41, %r124, %r123;
	add.s64 	%rd42, %rd41, %rd40;
	min.u64 	%rd43, %rd42, 4294967295;
	ld.global.u32 	%r125, [%rd30+24];
	ld.global.u32 	%r126, [%rd33+24];
	mul.wide.u32 	%rd44, %r126, %r125;
	add.s64 	%rd45, %rd44, %rd43;
	min.u64 	%rd46, %rd45, 4294967295;
	cvt.u32.u64 	%r227, %rd46;
	ld.global.u32 	%r127, [%rd33+28];
	cvt.u64.u32 	%rd47, %r226;
	mul.wide.u32 	%rd48, %r127, %r119;
	add.s64 	%rd49, %rd48, %rd47;
	min.u64 	%rd50, %rd49, 4294967295;
	ld.global.u32 	%r128, [%rd33+32];
	mul.wide.u32 	%rd51, %r128, %r121;
	add.s64 	%rd52, %rd51, %rd50;
	min.u64 	%rd53, %rd52, 4294967295;
	ld.global.u32 	%r129, [%rd33+36];
	mul.wide.u32 	%rd54, %r129, %r123;
	add.s64 	%rd55, %rd54, %rd53;
	min.u64 	%rd56, %rd55, 4294967295;
	ld.global.u32 	%r130, [%rd33+40];
	mul.wide.u32 	%rd57, %r130, %r125;
	add.s64 	%rd58, %rd57, %rd56;
	min.u64 	%rd59, %rd58, 4294967295;
	cvt.u32.u64 	%r226, %rd59;
	ld.global.u32 	%r131, [%rd33+44];
	cvt.u64.u32 	%rd60, %r225;
	mul.wide.u32 	%rd61, %r131, %r119;
	add.s64 	%rd62, %rd61, %rd60;
	min.u64 	%rd63, %rd62, 4294967295;
	ld.global.u32 	%r132, [%rd33+48];
	mul.wide.u32 	%rd64, %r132, %r121;
	add.s64 	%rd65, %rd64, %rd63;
	min.u64 	%rd66, %rd65, 4294967295;
	ld.global.u32 	%r133, [%rd33+52];
	mul.wide.u32 	%rd67, %r133, %r123;
	add.s64 	%rd68, %rd67, %rd66;
	min.u64 	%rd69, %rd68, 4294967295;
	ld.global.u32 	%r134, [%rd33+56];
	mul.wide.u32 	%rd70, %r134, %r125;
	add.s64 	%rd71, %rd70, %rd69;
	min.u64 	%rd72, %rd71, 4294967295;
	cvt.u32.u64 	%r225, %rd72;
	ld.global.u32 	%r135, [%rd33+60];
	cvt.u64.u32 	%rd73, %r224;
	mul.wide.u32 	%rd74, %r135, %r119;
	add.s64 	%rd75, %rd74, %rd73;
	min.u64 	%rd76, %rd75, 4294967295;
	ld.global.u32 	%r136, [%rd33+64];
	mul.wide.u32 	%rd77, %r136, %r121;
	add.s64 	%rd78, %rd77, %rd76;
	min.u64 	%rd79, %rd78, 4294967295;
	ld.global.u32 	%r137, [%rd33+68];
	mul.wide.u32 	%rd80, %r137, %r123;
	add.s64 	%rd81, %rd80, %rd79;
	min.u64 	%rd82, %rd81, 4294967295;
	ld.global.u32 	%r138, [%rd33+72];
	mul.wide.u32 	%rd83, %r138, %r125;
	add.s64 	%rd84, %rd83, %rd82;
	min.u64 	%rd85, %rd84, 4294967295;
	cvt.u32.u64 	%r224, %rd85;
	ld.global.u32 	%r139, [%rd30+28];
	cvt.u64.u32 	%rd86, %r223;
	mul.wide.u32 	%rd87, %r120, %r139;
	add.s64 	%rd88, %rd87, %rd86;
	min.u64 	%rd89, %rd88, 4294967295;
	ld.global.u32 	%r140, [%rd30+32];
	mul.wide.u32 	%rd90, %r122, %r140;
	add.s64 	%rd91, %rd90, %rd89;
	min.u64 	%rd92, %rd91, 4294967295;
	ld.global.u32 	%r141, [%rd30+36];
	mul.wide.u32 	%rd93, %r124, %r141;
	add.s64 	%rd94, %rd93, %rd92;
	min.u64 	%rd95, %rd94, 4294967295;
	ld.global.u32 	%r142, [%rd30+40];
	mul.wide.u32 	%rd96, %r126, %r142;
	add.s64 	%rd97, %rd96, %rd95;
	min.u64 	%rd98, %rd97, 4294967295;
	cvt.u32.u64 	%r223, %rd98;
	cvt.u64.u32 	%rd99, %r222;
	mul.wide.u32 	%rd100, %r127, %r139;
	add.s64 	%rd101, %rd100, %rd99;
	min.u64 	%rd102, %rd101, 4294967295;
	mul.wide.u32 	%rd103, %r128, %r140;
	add.s64 	%rd104, %rd103, %rd102;
	min.u64 	%rd105, %rd104, 4294967295;
	mul.wide.u32 	%rd106, %r129, %r141;
	add.s64 	%rd107, %rd106, %rd105;
	min.u64 	%rd108, %rd107, 4294967295;
	mul.wide.u32 	%rd109, %r130, %r142;
	add.s64 	%rd110, %rd109, %rd108;
	min.u64 	%rd111, %rd110, 4294967295;
	cvt.u32.u64 	%r222, %rd111;
	cvt.u64.u32 	%rd112, %r221;
	mul.wide.u32 	%rd113, %r131, %r139;
	add.s64 	%rd114, %rd113, %rd112;
	min.u64 	%rd115, %rd114, 4294967295;
	mul.wide.u32 	%rd116, %r132, %r140;
	add.s64 	%rd117, %rd116, %rd115;
	min.u64 	%rd118, %rd117, 4294967295;
	mul.wide.u32 	%rd119, %r133, %r141;
	add.s64 	%rd120, %rd119, %rd118;
	min.u64 	%rd121, %rd120, 4294967295;
	mul.wide.u32 	%rd122, %r134, %r142;
	add.s64 	%rd123, %rd122, %rd121;
	min.u64 	%rd124, %rd123, 4294967295;
	cvt.u32.u64 	%r221, %rd124;
	cvt.u64.u32 	%rd125, %r220;
	mul.wide.u32 	%rd126, %r135, %r139;
	add.s64 	%rd127, %rd126, %rd125;
	min.u64 	%rd128, %rd127, 4294967295;
	mul.wide.u32 	%rd129, %r136, %r140;
	add.s64 	%rd130, %rd129, %rd128;
	min.u64 	%rd131, %rd130, 4294967295;
	mul.wide.u32 	%rd132, %r137, %r141;
	add.s64 	%rd133, %rd132, %rd131;
	min.u64 	%rd134, %rd133, 4294967295;
	mul.wide.u32 	%rd135, %r138, %r142;
	add.s64 	%rd136, %rd135, %rd134;
	min.u64 	%rd137, %rd136, 4294967295;
	cvt.u32.u64 	%r220, %rd137;
	ld.global.u32 	%r143, [%rd30+44];
	cvt.u64.u32 	%rd138, %r219;
	mul.wide.u32 	%rd139, %r120, %r143;
	add.s64 	%rd140, %rd139, %rd138;
	min.u64 	%rd141, %rd140, 4294967295;
	ld.global.u32 	%r144, [%rd30+48];
	mul.wide.u32 	%rd142, %r122, %r144;
	add.s64 	%rd143, %rd142, %rd141;
	min.u64 	%rd144, %rd143, 4294967295;
	ld.global.u32 	%r145, [%rd30+52];
	mul.wide.u32 	%rd145, %r124, %r145;
	add.s64 	%rd146, %rd145, %rd144;
	min.u64 	%rd147, %rd146, 4294967295;
	ld.global.u32 	%r146, [%rd30+56];
	mul.wide.u32 	%rd148, %r126, %r146;
	add.s64 	%rd149, %rd148, %rd147;
	min.u64 	%rd150, %rd149, 4294967295;
	cvt.u32.u64 	%r219, %rd150;
	cvt.u64.u32 	%rd151, %r218;
	mul.wide.u32 	%rd152, %r127, %r143;
	add.s64 	%rd153, %rd152, %rd151;
	min.u64 	%rd154, %rd153, 4294967295;
	mul.wide.u32 	%rd155, %r128, %r144;
	add.s64 	%rd156, %rd155, %rd154;
	min.u64 	%rd157, %rd156, 4294967295;
	mul.wide.u32 	%rd158, %r129, %r145;
	add.s64 	%rd159, %rd158, %rd157;
	min.u64 	%rd160, %rd159, 4294967295;
	mul.wide.u32 	%rd161, %r130, %r146;
	add.s64 	%rd162, %rd161, %rd160;
	min.u64 	%rd163, %rd162, 4294967295;
	cvt.u32.u64 	%r218, %rd163;
	cvt.u64.u32 	%rd164, %r217;
	mul.wide.u32 	%rd165, %r131, %r143;
	add.s64 	%rd166, %rd165, %rd164;
	min.u64 	%rd167, %rd166, 4294967295;
	mul.wide.u32 	%rd168, %r132, %r144;
	add.s64 	%rd169, %rd168, %rd167;
	min.u64 	%rd170, %rd169, 4294967295;
	mul.wide.u32 	%rd171, %r133, %r145;
	add.s64 	%rd172, %rd171, %rd170;
	min.u64 	%rd173, %rd172, 4294967295;
	mul.wide.u32 	%rd174, %r134, %r146;
	add.s64 	%rd175, %rd174, %rd173;
	min.u64 	%rd176, %rd175, 4294967295;
	cvt.u32.u64 	%r217, %rd176;
	cvt.u64.u32 	%rd177, %r216;
	mul.wide.u32 	%rd178, %r135, %r143;
	add.s64 	%rd179, %rd178, %rd177;
	min.u64 	%rd180, %rd179, 4294967295;
	mul.wide.u32 	%rd181, %r136, %r144;
	add.s64 	%rd182, %rd181, %rd180;
	min.u64 	%rd183, %rd182, 4294967295;
	mul.wide.u32 	%rd184, %r137, %r145;
	add.s64 	%rd185, %rd184, %rd183;
	min.u64 	%rd186, %rd185, 4294967295;
	mul.wide.u32 	%rd187, %r138, %r146;
	add.s64 	%rd188, %rd187, %rd186;
	min.u64 	%rd189, %rd188, 4294967295;
	cvt.u32.u64 	%r216, %rd189;
	ld.global.u32 	%r147, [%rd30+60];
	cvt.u64.u32 	%rd190, %r215;
	mul.wide.u32 	%rd191, %r120, %r147;
	add.s64 	%rd192, %rd191, %rd190;
	min.u64 	%rd193, %rd192, 4294967295;
	ld.global.u32 	%r148, [%rd30+64];
	mul.wide.u32 	%rd194, %r122, %r148;
	add.s64 	%rd195, %rd194, %rd193;
	min.u64 	%rd196, %rd195, 4294967295;
	ld.global.u32 	%r149, [%rd30+68];
	mul.wide.u32 	%rd197, %r124, %r149;
	add.s64 	%rd198, %rd197, %rd196;
	min.u64 	%rd199, %rd198, 4294967295;
	ld.global.u32 	%r150, [%rd30+72];
	mul.wide.u32 	%rd200, %r126, %r150;
	add.s64 	%rd201, %rd200, %rd199;
	min.u64 	%rd202, %rd201, 4294967295;
	cvt.u32.u64 	%r215, %rd202;
	cvt.u64.u32 	%rd203, %r214;
	mul.wide.u32 	%rd204, %r127, %r147;
	add.s64 	%rd205, %rd204, %rd203;
	min.u64 	%rd206, %rd205, 4294967295;
	mul.wide.u32 	%rd207, %r128, %r148;
	add.s64 	%rd208, %rd207, %rd206;
	min.u64 	%rd209, %rd208, 4294967295;
	mul.wide.u32 	%rd210, %r129, %r149;
	add.s64 	%rd211, %rd210, %rd209;
	min.u64 	%rd212, %rd211, 4294967295;
	mul.wide.u32 	%rd213, %r130, %r150;
	add.s64 	%rd214, %rd213, %rd212;
	min.u64 	%rd215, %rd214, 4294967295;
	cvt.u32.u64 	%r214, %rd215;
	cvt.u64.u32 	%rd216, %r213;
	mul.wide.u32 	%rd217, %r131, %r147;
	add.s64 	%rd218, %rd217, %rd216;
	min.u64 	%rd219, %rd218, 4294967295;
	mul.wide.u32 	%rd220, %r132, %r148;
	add.s64 	%rd221, %rd220, %rd219;
	min.u64 	%rd222, %rd221, 4294967295;
	mul.wide.u32 	%rd223, %r133, %r149;
	add.s64 	%rd224, %rd223, %rd222;
	min.u64 	%rd225, %rd224, 4294967295;
	mul.wide.u32 	%rd226, %r134, %r150;
	add.s64 	%rd227, %rd226, %rd225;
	min.u64 	%rd228, %rd227, 4294967295;
	cvt.u32.u64 	%r213, %rd228;
	cvt.u64.u32 	%rd229, %r212;
	mul.wide.u32 	%rd230, %r135, %r147;
	add.s64 	%rd231, %rd230, %rd229;
	min.u64 	%rd232, %rd231, 4294967295;
	mul.wide.u32 	%rd233, %r136, %r148;
	add.s64 	%rd234, %rd233, %rd232;
	min.u64 	%rd235, %rd234, 4294967295;
	mul.wide.u32 	%rd236, %r137, %r149;
	add.s64 	%rd237, %rd236, %rd235;
	min.u64 	%rd238, %rd237, 4294967295;
	mul.wide.u32 	%rd239, %r138, %r150;
	add.s64 	%rd240, %rd239, %rd238;
	min.u64 	%rd241, %rd240, 4294967295;
	cvt.u32.u64 	%r212, %rd241;
	add.s32 	%r193, %r193, 1;
	add.s32 	%r192, %r192, 1;
	bra.uni 	$L__BB0_7;
$L__BB0_6:
	setp.ge.u32 	%p5, %r26, %r27;
	setp.lt.u32 	%p6, %r26, %r27;
	selp.u32 	%r115, 1, 0, %p6;
	add.s32 	%r193, %r193, %r115;
	selp.u32 	%r116, 1, 0, %p5;
	add.s32 	%r192, %r192, %r116;
$L__BB0_7:
	setp.lt.s32 	%p7, %r193, %r6;
	@%p7 bra 	$L__BB0_3;
$L__BB0_8:
	mov.u32 	%r153, %ctaid.y;
	mov.u32 	%r154, %ntid.y;
	mov.u32 	%r155, %tid.y;
	mad.lo.s32 	%r244, %r153, %r154, %r155;
	or.b32  	%r156, %r212, %r213;
	or.b32  	%r157, %r156, %r214;
	or.b32  	%r158, %r157, %r215;
	or.b32  	%r159, %r158, %r216;
	or.b32  	%r160, %r159, %r217;
	or.b32  	%r161, %r160, %r218;
	or.b32  	%r162, %r161, %r219;
	or.b32  	%r163, %r162, %r220;
	or.b32  	%r164, %r163, %r221;
	or.b32  	%r165, %r164, %r222;
	or.b32  	%r166, %r165, %r223;
	or.b32  	%r167, %r166, %r224;
	or.b32  	%r168, %r167, %r225;
	or.b32  	%r169, %r168, %r226;
	or.b32  	%r170, %r169, %r227;
	setp.eq.s32 	%p8, %r170, 0;
	mov.b16 	%rs4, 0;
	mov.b32 	%r228, 0;
	mov.u32 	%r229, %r228;
	mov.u32 	%r230, %r228;
	mov.u32 	%r231, %r228;
	mov.u32 	%r232, %r228;
	mov.u32 	%r233, %r228;
	mov.u32 	%r234, %r228;
	mov.u32 	%r235, %r228;
	mov.u32 	%r236, %r228;
	mov.u32 	%r237, %r228;
	mov.u32 	%r238, %r228;
	mov.u32 	%r239, %r228;
	mov.u32 	%r240, %r228;
	mov.u32 	%r241, %r228;
	mov.u32 	%r242, %r228;
	mov.u32 	%r243, %r228;
	@%p8 bra 	$L__BB0_10;
	mov.b16 	%rs4, 1;
	mov.u32 	%r228, %r227;
	mov.u32 	%r229, %r226;
	mov.u32 	%r230, %r225;
	mov.u32 	%r231, %r224;
	mov.u32 	%r232, %r223;
	mov.u32 	%r233, %r222;
	mov.u32 	%r234, %r221;
	mov.u32 	%r235, %r220;
	mov.u32 	%r236, %r219;
	mov.u32 	%r237, %r218;
	mov.u32 	%r238, %r217;
	mov.u32 	%r239, %r216;
	mov.u32 	%r240, %r215;
	mov.u32 	%r241, %r214;
	mov.u32 	%r242, %r213;
	mov.u32 	%r243, %r212;
$L__BB0_10:
	ld.param.u64 	%rd249, [_Z22matrix_multiplication4P6Block4S0_S0_PiS1_S1_S1_S1_S1__param_2];
	mov.u32 	%r171, %ctaid.x;
	mov.u32 	%r172, %ntid.x;
	mov.u32 	%r173, %tid.x;
	mad.lo.s32 	%r174, %r171, %r172, %r173;
	mad.lo.s32 	%r175, %r109, %r174, %r244;
	cvta.to.global.u64 	%rd242, %rd249;
	mul.wide.s32 	%rd243, %r175, 76;
	add.s64 	%rd244, %rd242, %rd243;
	st.global.u8 	[%rd244], %rs4;
	st.global.u32 	[%rd244+4], %r174;
	st.global.u32 	[%rd244+8], %r244;
	st.global.u32 	[%rd244+12], %r228;
	st.global.u32 	[%rd244+16], %r229;
	st.global.u32 	[%rd244+20], %r230;
	st.global.u32 	[%rd244+24], %r231;
	st.global.u32 	[%rd244+28], %r232;
	st.global.u32 	[%rd244+32], %r233;
	st.global.u32 	[%rd244+36], %r234;
	st.global.u32 	[%rd244+40], %r235;
	st.global.u32 	[%rd244+44], %r236;
	st.global.u32 	[%rd244+48], %r237;
	st.global.u32 	[%rd244+52], %r238;
	st.global.u32 	[%rd244+56], %r239;
	st.global.u32 	[%rd244+60], %r240;
	st.global.u32 	[%rd244+64], %r241;
	st.global.u32 	[%rd244+68], %r242;
	st.global.u32 	[%rd244+72], %r243;
$L__BB0_11:
	ret;

}
	// .globl	_Z22matrix_multiplication8P6Block8S0_S0_PiS1_S1_S1_S1_S1_
.visible .entry _Z22matrix_multiplication8P6Block8S0_S0_PiS1_S1_S1_S1_S1_(
	.param .u64 .ptr .align 1 _Z22matrix_multiplication8P6Block8S0_S0_PiS1_S1_S1_S1_S1__param_0,
	.param .u64 .ptr .align 1 _Z22matrix_multiplication8P6Block8S0_S0_PiS1_S1_S1_S1_S1__param_1,
	.param .u64 .ptr .align 1 _Z22matrix_multiplication8P6Block8S0_S0_PiS1_S1_S1_S1_S1__param_2,
	.param .u64 .ptr .align 1 _Z22matrix_multiplication8P6Block8S0_S0_PiS1_S1_S1_S1_S1__param_3,
	.param .u64 .ptr .align 1 _Z22matrix_multiplication8P6Block8S0_S0_PiS1_S1_S1_S1_S1__param_4,
	.param .u64 .ptr .align 1 _Z22matrix_multiplication8P6Block8S0_S0_PiS1_S1_S1_S1_S1__param_5,
	.param .u64 .ptr .align 1 _Z22matrix_multiplication8P6Block8S0_S0_PiS1_S1_S1_S1_S1__param_6,
	.param .u64 .ptr .align 1 _Z22matrix_multiplication8P6Block8S0_S0_PiS1_S1_S1_S1_S1__param_7,
	.param .u64 .ptr .align 1 _Z22matrix_multiplication8P6Block8S0_S0_PiS1_S1_S1_S1_S1__param_8
)
{
	.local .align 16 .b8 	__local_depot1[256];
	.reg .b64 	%SP;
	.reg .b64 	%SPL;
	.reg .pred 	%p<10>;
	.reg .b16 	%rs<5>;
	.reg .b32 	%r<598>;
	.reg .b64 	%rd<247>;

	mov.u64 	%SPL, __local_depot1;
	ld.param.u64 	%rd14, [_Z22matrix_multiplication8P6Block8S0_S0_PiS1_S1_S1_S1_S1__param_3];
	ld.param.u64 	%rd15, [_Z22matrix_multiplication8P6Block8S0_S0_PiS1_S1_S1_S1_S1__param_4];
	ld.param.u64 	%rd16, [_Z22matrix_multiplication8P6Block8S0_S0_PiS1_S1_S1_S1_S1__param_5];
	ld.param.u64 	%rd17, [_Z22matrix_multiplication8P6Block8S0_S0_PiS1_S1_S1_S1_S1__param_6];
	ld.param.u64 	%rd18, [_Z22matrix_multiplication8P6Block8S0_S0_PiS1_S1_S1_S1_S1__param_7];
	ld.param.u64 	%rd19, [_Z22matrix_multiplication8P6Block8S0_S0_PiS1_S1_S1_S1_S1__param_8];
	cvta.to.global.u64 	%rd20, %rd19;
	cvta.to.global.u64 	%rd21, %rd18;
	add.u64 	%rd1, %SPL, 0;
	ld.global.u32 	%r343, [%rd21];
	ld.global.u32 	%r344, [%rd20];
	mov.u32 	%r345, %ctaid.x;
	mov.u32 	%r346, %ntid.x;
	mov.u32 	%r347, %tid.x;
	mad.lo.s32 	%r1, %r345, %r346, %r347;
	mov.u32 	%r348, %ctaid.y;
	mov.u32 	%r349, %ntid.y;
	mov.u32 	%r350, %tid.y;
	mad.lo.s32 	%r351, %r348, %r349, %r350;
	div.s32 	%r352, %r343, %r344;
	max.s32 	%r353, %r1, %r351;
	setp.ge.s32 	%p1, %r353, %r352;
	@%p1 bra 	$L__BB1_14;
	cvta.to.global.u64 	%rd23, %rd15;
	cvta.to.global.u64 	%rd24, %rd17;
	cvta.to.global.u64 	%rd25, %rd14;
	cvta.to.global.u64 	%rd26, %rd16;
	mov.b32 	%r469, 0;
	st.local.v4.u32 	[%rd1], {%r469, %r469, %r469, %r469};
	st.local.v4.u32 	[%rd1+16], {%r469, %r469, %r469, %r469};
	st.local.v4.u32 	[%rd1+32], {%r469, %r469, %r469, %r469};
	st.local.v4.u32 	[%rd1+48], {%r469, %r469, %r469, %r469};
	st.local.v4.u32 	[%rd1+64], {%r469, %r469, %r469, %r469};
	st.local.v4.u32 	[%rd1+80], {%r469, %r469, %r469, %r469};
	st.local.v4.u32 	[%rd1+96], {%r469, %r469, %r469, %r469};
	st.local.v4.u32 	[%rd1+112], {%r469, %r469, %r469, %r469};
	st.local.v4.u32 	[%rd1+128], {%r469, %r469, %r469, %r469};
	st.local.v4.u32 	[%rd1+144], {%r469, %r469, %r469, %r469};
	st.local.v4.u32 	[%rd1+160], {%r469, %r469, %r469, %r469};
	st.local.v4.u32 	[%rd1+176], {%r469, %r469, %r469, %r469};
	st.local.v4.u32 	[%rd1+192], {%r469, %r469, %r469, %r469};
	st.local.v4.u32 	[%rd1+208], {%r469, %r469, %r469, %r469};
	st.local.v4.u32 	[%rd1+224], {%r469, %r469, %r469, %r469};
	st.local.v4.u32 	[%rd1+240], {%r469, %r469, %r469, %r469};
	mul.wide.s32 	%rd27, %r1, 4;
	add.s64 	%rd28, %rd25, %rd27;
	ld.global.u32 	%r4, [%rd28];
	mul.wide.u32 	%rd29, %r351, 4;
	add.s64 	%rd30, %rd26, %rd29;
	ld.global.u32 	%r5, [%rd30];
	add.s64 	%rd2, %rd24, %rd29;
	add.s64 	%rd31, %rd23, %rd27;
	ld.global.u32 	%r6, [%rd31];
	setp.lt.s32 	%p2, %r6, 1;
	mov.u32 	%r470, %r469;
	mov.u32 	%r471, %r469;
	mov.u32 	%r472, %r469;
	mov.u32 	%r473, %r469;
	mov.u32 	%r474, %r469;
	mov.u32 	%r475, %r469;
	mov.u32 	%r476, %r469;
	mov.u32 	%r477, %r469;
	mov.u32 	%r478, %r469;
	mov.u32 	%r479, %r469;
	mov.u32 	%r480, %r469;
	mov.u32 	%r481, %r469;
	mov.u32 	%r482, %r469;
	mov.u32 	%r483, %r469;
	mov.u32 	%r484, %r469;
	mov.u32 	%r485, %r469;
	mov.u32 	%r486, %r469;
	mov.u32 	%r487, %r469;
	mov.u32 	%r488, %r469;
	mov.u32 	%r489, %r469;
	mov.u32 	%r490, %r469;
	mov.u32 	%r491, %r469;
	mov.u32 	%r492, %r469;
	mov.u32 	%r493, %r469;
	mov.u32 	%r494, %r469;
	mov.u32 	%r495, %r469;
	mov.u32 	%r496, %r469;
	mov.u32 	%r497, %r469;
	mov.u32 	%r498, %r469;
	mov.u32 	%r499, %r469;
	mov.u32 	%r500, %r469;
	mov.u32 	%r501, %r469;
	mov.u32 	%r502, %r469;
	mov.u32 	%r503, %r469;
	mov.u32 	%r504, %r469;
	mov.u32 	%r505, %r469;
	mov.u32 	%r506, %r469;
	mov.u32 	%r507, %r469;
	mov.u32 	%r508, %r469;
	mov.u32 	%r509, %r469;
	mov.u32 	%r510, %r469;
	mov.u32 	%r511, %r469;
	mov.u32 	%r512, %r469;
	mov.u32 	%r513, %r469;
	mov.u32 	%r514, %r469;
	mov.u32 	%r515, %r469;
	mov.u32 	%r516, %r469;
	mov.u32 	%r517, %r469;
	mov.u32 	%r518, %r469;
	mov.u32 	%r519, %r469;
	mov.u32 	%r520, %r469;
	mov.u32 	%r521, %r469;
	mov.u32 	%r522, %r469;
	mov.u32 	%r523, %r469;
	mov.u32 	%r524, %r469;
	mov.u32 	%r525, %r469;
	mov.u32 	%r526, %r469;
	mov.u32 	%r527, %r469;
	mov.u32 	%r528, %r469;
	mov.u32 	%r529, %r469;
	mov.u32 	%r530, %r469;
	mov.u32 	%r531, %r469;
	mov.u32 	%r532, %r469;
	@%p2 bra 	$L__BB1_11;
	ld.global.u32 	%r7, [%rd2];
	mov.b32 	%r464, 0;
	mov.u32 	%r465, %r464;
$L__BB1_3:
	setp.ge.s32 	%p3, %r464, %r7;
	@%p3 bra 	$L__BB1_10;
	ld.param.u64 	%rd243, [_Z22matrix_multiplication8P6Block8S0_S0_PiS1_S1_S1_S1_S1__param_1];
	ld.param.u64 	%rd242, [_Z22matrix_multiplication8P6Block8S0_S0_PiS1_S1_S1_S1_S1__param_0];
	add.s32 	%r10, %r465, %r4;
	cvta.to.global.u64 	%rd3, %rd242;
	mul.wide.s32 	%rd32, %r10, 268;
	add.s64 	%rd33, %rd3, %rd32;
	ld.global.u32 	%r11, [%rd33+8];
	add.s32 	%r359, %r464, %r5;
	cvta.to.global.u64 	%rd34, %rd243;
	mul.wide.s32 	%rd35, %r359, 268;
	add.s64 	%rd36, %rd34, %rd35;
	add.s64 	%rd4, %rd36, 8;
	ld.global.u32 	%r12, [%rd36+8];
	setp.ne.s32 	%p4, %r11, %r12;
	@%p4 bra 	$L__BB1_8;
	add.s64 	%rd246, %rd1, 16;
	ld.global.u32 	%r13, [%rd4+4];
	ld.global.u32 	%r14, [%rd4+8];
	ld.global.u32 	%r15, [%rd4+12];
	ld.global.u32 	%r16, [%rd4+16];
	ld.global.u32 	%r17, [%rd4+20];
	ld.global.u32 	%r18, [%rd4+24];
	ld.global.u32 	%r19, [%rd4+28];
	ld.global.u32 	%r20, [%rd4+32];
	ld.global.u32 	%r21, [%rd4+36];
	ld.global.u32 	%r22, [%rd4+40];
	ld.global.u32 	%r23, [%rd4+44];
	ld.global.u32 	%r24, [%rd4+48];
	ld.global.u32 	%r25, [%rd4+52];
	ld.global.u32 	%r26, [%rd4+56];
	ld.global.u32 	%r27, [%rd4+60];
	ld.global.u32 	%r28, [%rd4+64];
	ld.global.u32 	%r29, [%rd4+68];
	ld.global.u32 	%r30, [%rd4+72];
	ld.global.u32 	%r31, [%rd4+76];
	ld.global.u32 	%r32, [%rd4+80];
	ld.global.u32 	%r33, [%rd4+84];
	ld.global.u32 	%r34, [%rd4+88];
	ld.global.u32 	%r35, [%rd4+92];
	ld.global.u32 	%r36, [%rd4+96];
	ld.global.u32 	%r37, [%rd4+100];
	ld.global.u32 	%r38, [%rd4+104];
	ld.global.u32 	%r39, [%rd4+108];
	ld.global.u32 	%r40, [%rd4+112];
	ld.global.u32 	%r41, [%rd4+116];
	ld.global.u32 	%r42, [%rd4+120];
	ld.global.u32 	%r43, [%rd4+124];
	ld.global.u32 	%r44, [%rd4+128];
	ld.global.u32 	%r45, [%rd4+132];
	ld.global.u32 	%r46, [%rd4+136];
	ld.global.u32 	%r47, [%rd4+140];
	ld.global.u32 	%r48, [%rd4+144];
	ld.global.u32 	%r49, [%rd4+148];
	ld.global.u32 	%r50, [%rd4+152];
	ld.global.u32 	%r51, [%rd4+156];
	ld.global.u32 	%r52, [%rd4+160];
	ld.global.u32 	%r53, [%rd4+164];
	ld.global.u32 	%r54, [%rd4+168];
	ld.global.u32 	%r55, [%rd4+172];
	ld.global.u32 	%r56, [%rd4+176];
	ld.global.u32 	%r57, [%rd4+180];
	ld.global.u32 	%r58, [%rd4+184];
	ld.global.u32 	%r59, [%rd4+188];
	ld.global.u32 	%r60, [%rd4+192];
	ld.global.u32 	%r61, [%rd4+196];
	ld.global.u32 	%r62, [%rd4+200];
	ld.global.u32 	%r63, [%rd4+204];
	ld.global.u32 	%r64, [%rd4+208];
	ld.global.u32 	%r65, [%rd4+212];
	ld.global.u32 	%r66, [%rd4+216];
	ld.global.u32 	%r67, [%rd4+220];
	ld.global.u32 	%r68, [%rd4+224];
	ld.global.u32 	%r69, [%rd4+228];
	ld.global.u32 	%r70, [%rd4+232];
	ld.global.u32 	%r71, [%rd4+236];
	ld.global.u32 	%r72, [%rd4+240];
	ld.global.u32 	%r73, [%rd4+244];
	ld.global.u32 	%r74, [%rd4+248];
	ld.global.u32 	%r75, [%rd4+252];
	ld.global.u32 	%r76, [%rd4+256];
	mul.wide.s32 	%rd37, %r10, 268;
	add.s64 	%rd38, %rd3, %rd37;
	add.s64 	%rd245, %rd38, 20;
	mov.b32 	%r466, 0;
$L__BB1_6:
	ld.local.v4.u32 	{%r363, %r364, %r365, %r366}, [%rd246+-16];
	ld.global.u32 	%r367, [%rd245+-8];
	cvt.u64.u32 	%rd39, %r363;
	mul.wide.u32 	%rd40, %r13, %r367;
	add.s64 	%rd41, %rd40, %rd39;
	min.u64 	%rd42, %rd41, 4294967295;
	ld.global.u32 	%r368, [%rd245+-4];
	mul.wide.u32 	%rd43, %r14, %r368;
	add.s64 	%rd44, %rd43, %rd42;
	min.u64 	%rd45, %rd44, 4294967295;
	ld.global.u32 	%r369, [%rd245];
	mul.wide.u32 	%rd46, %r15, %r369;
	add.s64 	%rd47, %rd46, %rd45;
	min.u64 	%rd48, %rd47, 4294967295;
	ld.global.u32 	%r370, [%rd245+4];
	mul.wide.u32 	%rd49, %r16, %r370;
	add.s64 	%rd50, %rd49, %rd48;
	min.u64 	%rd51, %rd50, 4294967295;
	ld.global.u32 	%r371, [%rd245+8];
	mul.wide.u32 	%rd52, %r17, %r371;
	add.s64 	%rd53, %rd52, %rd51;
	min.u64 	%rd54, %rd53, 4294967295;
	ld.global.u32 	%r372, [%rd245+12];
	mul.wide.u32 	%rd55, %r18, %r372;
	add.s64 	%rd56, %rd55, %rd54;
	min.u64 	%rd57, %rd56, 4294967295;
	ld.global.u32 	%r373, [%rd245+16];
	mul.wide.u32 	%rd58, %r19, %r373;
	add.s64 	%rd59, %rd58, %rd57;
	min.u64 	%rd60, %rd59, 4294967295;
	ld.global.u32 	%r374, [%rd245+20];
	mul.wide.u32 	%rd61, %r20, %r374;
	add.s64 	%rd62, %rd61, %rd60;
	min.u64 	%rd63, %rd62, 4294967295;
	cvt.u32.u64 	%r375, %rd63;
	cvt.u64.u32 	%rd64, %r364;
	mul.wide.u32 	%rd65, %r21, %r367;
	add.s64 	%rd66, %rd65, %rd64;
	min.u64 	%rd67, %rd66, 4294967295;
	mul.wide.u32 	%rd68, %r22, %r368;
	add.s64 	%rd69, %rd68, %rd67;
	min.u64 	%rd70, %rd69, 4294967295;
	mul.wide.u32 	%rd71, %r23, %r369;
	add.s64 	%rd72, %rd71, %rd70;
	min.u64 	%rd73, %rd72, 4294967295;
	mul.wide.u32 	%rd74, %r24, %r370;
	add.s64 	%rd75, %rd74, %rd73;
	min.u64 	%rd76, %rd75, 4294967295;
	mul.wide.u32 	%rd77, %r25, %r371;
	add.s64 	%rd78, %rd77, %rd76;
	min.u64 	%rd79, %rd78, 4294967295;
	mul.wide.u32 	%rd80, %r26, %r372;
	add.s64 	%rd81, %rd80, %rd79;
	min.u64 	%rd82, %rd81, 4294967295;
	mul.wide.u32 	%rd83, %r27, %r373;
	add.s64 	%rd84, %rd83, %rd82;
	min.u64 	%rd85, %rd84, 4294967295;
	mul.wide.u32 	%rd86, %r28, %r374;
	add.s64 	%rd87, %rd86, %rd85;
	min.u64 	%rd88, %rd87, 4294967295;
	cvt.u32.u64 	%r376, %rd88;
	cvt.u64.u32 	%rd89, %r365;
	mul.wide.u32 	%rd90, %r29, %r367;
	add.s64 	%rd91, %rd90, %rd89;
	min.u64 	%rd92, %rd91, 4294967295;
	mul.wide.u32 	%rd93, %r30, %r368;
	add.s64 	%rd94, %rd93, %rd92;
	min.u64 	%rd95, %rd94, 4294967295;
	mul.wide.u32 	%rd96, %r31, %r369;
	add.s64 	%rd97, %rd96, %rd95;
	min.u64 	%rd98, %rd97, 4294967295;
	mul.wide.u32 	%rd99, %r32, %r370;
	add.s64 	%rd100, %rd99, %rd98;
	min.u64 	%rd101, %rd100, 4294967295;
	mul.wide.u32 	%rd102, %r33, %r371;
	add.s64 	%rd103, %rd102, %rd101;
	min.u64 	%rd104, %rd103, 4294967295;
	mul.wide.u32 	%rd105, %r34, %r372;
	add.s64 	%rd106, %rd105, %rd104;
	min.u64 	%rd107, %rd106, 4294967295;
	mul.wide.u32 	%rd108, %r35, %r373;
	add.s64 	%rd109, %rd108, %rd107;
	min.u64 	%rd110, %rd109, 4294967295;
	mul.wide.u32 	%rd111, %r36, %r374;
	add.s64 	%rd112, %rd111, %rd110;
	min.u64 	%rd113, %rd112, 4294967295;
	cvt.u32.u64 	%r377, %rd113;
	cvt.u64.u32 	%rd114, %r366;
	mul.wide.u32 	%rd115, %r37, %r367;
	add.s64 	%rd116, %rd115, %rd114;
	min.u64 	%rd117, %rd116, 4294967295;
	mul.wide.u32 	%rd118, %r38, %r368;
	add.s64 	%rd119, %rd118, %rd117;
	min.u64 	%rd120, %rd119, 4294967295;
	mul.wide.u32 	%rd121, %r39, %r369;
	add.s64 	%rd122, %rd121, %rd120;
	min.u64 	%rd123, %rd122, 4294967295;
	mul.wide.u32 	%rd124, %r40, %r370;
	add.s64 	%rd125, %rd124, %rd123;
	min.u64 	%rd126, %rd125, 4294967295;
	mul.wide.u32 	%rd127, %r41, %r371;
	add.s64 	%rd128, %rd127, %rd126;
	min.u64 	%rd129, %rd128, 4294967295;
	mul.wide.u32 	%rd130, %r42, %r372;
	add.s64 	%rd131, %rd130, %rd129;
	min.u64 	%rd132, %rd131, 4294967295;
	mul.wide.u32 	%rd133, %r43, %r373;
	add.s64 	%rd134, %rd133, %rd132;
	min.u64 	%rd135, %rd134, 4294967295;
	mul.wide.u32 	%rd136, %r44, %r374;
	add.s64 	%rd137, %rd136, %rd135;
	min.u64 	%rd138, %rd137, 4294967295;
	cvt.u32.u64 	%r378, %rd138;
	st.local.v4.u32 	[%rd246+-16], {%r375, %r376, %r377, %r378};
	ld.local.v4.u32 	{%r379, %r380, %r381, %r382}, [%rd246];
	cvt.u64.u32 	%rd139, %r379;
	mul.wide.u32 	%rd140, %r45, %r367;
	add.s64 	%rd141, %rd140, %rd139;
	min.u64 	%rd142, %rd141, 4294967295;
	mul.wide.u32 	%rd143, %r46, %r368;
	add.s64 	%rd144, %rd143, %rd142;
	min.u64 	%rd145, %rd144, 4294967295;
	mul.wide.u32 	%rd146, %r47, %r369;
	add.s64 	%rd147, %rd146, %rd145;
	min.u64 	%rd148, %rd147, 4294967295;
	mul.wide.u32 	%rd149, %r48, %r370;
	add.s64 	%rd150, %rd149, %rd148;
	min.u64 	%rd151, %rd150, 4294967295;
	mul.wide.u32 	%rd152, %r49, %r371;
	add.s64 	%rd153, %rd152, %rd151;
	min.u64 	%rd154, %rd153, 4294967295;
	mul.wide.u32 	%rd155, %r50, %r372;
	add.s64 	%rd156, %rd155, %rd154;
	min.u64 	%rd157, %rd156, 4294967295;
	mul.wide.u32 	%rd158, %r51, %r373;
	add.s64 	%rd159, %rd158, %rd157;
	min.u64 	%rd160, %rd159, 4294967295;
	mul.wide.u32 	%rd161, %r52, %r374;
	add.s64 	%rd162, %rd161, %rd160;
	min.u64 	%rd163, %rd162, 4294967295;
	cvt.u32.u64 	%r383, %rd163;
	cvt.u64.u32 	%rd164, %r380;
	mul.wide.u32 	%rd165, %r53, %r367;
	add.s64 	%rd166, %rd165, %rd164;
	min.u64 	%rd167, %rd166, 4294967295;
	mul.wide.u32 	%rd168, %r54, %r368;
	add.s64 	%rd169, %rd168, %rd167;
	min.u64 	%rd170, %rd169, 4294967295;
	mul.wide.u32 	%rd171, %r55, %r369;
	add.s64 	%rd172, %rd171, %rd170;
	min.u64 	%rd173, %rd172, 4294967295;
	mul.wide.u32 	%rd174, %r56, %r370;
	add.s64 	%rd175, %rd174, %rd173;
	min.u64 	%rd176, %rd175, 4294967295;
	mul.wide.u32 	%rd177, %r57, %r371;
	add.s64 	%rd178, %rd177, %rd176;
	min.u64 	%rd179, %rd178, 4294967295;
	mul.wide.u32 	%rd180, %r58, %r372;
	add.s64 	%rd181, %rd180, %rd179;
	min.u64 	%rd182, %rd181, 4294967295;
	mul.wide.u32 	%rd183, %r59, %r373;
	add.s64 	%rd184, %rd183, %rd182;
	min.u64 	%rd185, %rd184, 4294967295;
	mul.wide.u32 	%rd186, %r60, %r374;
	add.s64 	%rd187, %rd186, %rd185;
	min.u64 	%rd188, %rd187, 4294967295;
	cvt.u32.u64 	%r384, %rd188;
	cvt.u64.u32 	%rd189, %r381;
	mul.wide.u32 	%rd190, %r61, %r367;
	add.s64 	%rd191, %rd190, %rd189;
	min.u64 	%rd192, %rd191, 4294967295;
	mul.wide.u32 	%rd193, %r62, %r368;
	add.s64 	%rd194, %rd193, %rd192;
	min.u64 	%rd195, %rd194, 4294967295;
	mul.wide.u32 	%rd196, %r63, %r369;
	add.s64 	%rd197, %rd196, %rd195;
	min.u64 	%rd198, %rd197, 4294967295;
	mul.wide.u32 	%rd199, %r64, %r370;
	add.s64 	%rd200, %rd199, %rd198;
	min.u64 	%rd201, %rd200, 4294967295;
	mul.wide.u32 	%rd202, %r65, %r371;
	add.s64 	%rd203, %rd202, %rd201;
	min.u64 	%rd204, %rd203, 4294967295;
	mul.wide.u32 	%rd205, %r66, %r372;
	add.s64 	%rd206, %rd205, %rd204;
	min.u64 	%rd207, %rd206, 4294967295;
	mul.wide.u32 	%rd208, %r67, %r373;
	add.s64 	%rd209, %rd208, %rd207;
	min.u64 	%rd210, %rd209, 4294967295;
	mul.wide.u32 	%rd211, %r68, %r374;
	add.s64 	%rd212, %rd211, %rd210;
	min.u64 	%rd213, %rd212, 4294967295;
	cvt.u32.u64 	%r385, %rd213;
	cvt.u64.u32 	%rd214, %r382;
	mul.wide.u32 	%rd215, %r69, %r367;
	add.s64 	%rd216, %rd215, %rd214;
	min.u64 	%rd217, %rd216, 4294967295;
	mul.wide.u32 	%rd218, %r70, %r368;
	add.s64 	%rd219, %rd218, %rd217;
	min.u64 	%rd220, %rd219, 4294967295;
	mul.wide.u32 	%rd221, %r71, %r369;
	add.s64 	%rd222, %rd221, %rd220;
	min.u64 	%rd223, %rd222, 4294967295;
	mul.wide.u32 	%rd224, %r72, %r370;
	add.s64 	%rd225, %rd224, %rd223;
	min.u64 	%rd226, %rd225, 4294967295;
	mul.wide.u32 	%rd227, %r73, %r371;
	add.s64 	%rd228, %rd227, %rd226;
	min.u64 	%rd229, %rd228, 4294967295;
	mul.wide.u32 	%rd230, %r74, %r372;
	add.s64 	%rd231, %rd230, %rd229;
	min.u64 	%rd232, %rd231, 4294967295;
	mul.wide.u32 	%rd233, %r75, %r373;
	add.s64 	%rd234, %rd233, %rd232;
	min.u64 	%rd235, %rd234, 4294967295;
	mul.wide.u32 	%rd236, %r76, %r374;
	add.s64 	%rd237, %rd236, %rd235;
	min.u64 	%rd238, %rd237, 4294967295;
	cvt.u32.u64 	%r386, %rd238;
	st.local.v4.u32 	[%rd246], {%r383, %r384, %r385, %r386};
	add.s32 	%r466, %r466, 1;
	add.s64 	%rd246, %rd246, 32;
	add.s64 	%rd245, %rd245, 32;
	setp.ne.s32 	%p7, %r466, 8;
	@%p7 bra 	$L__BB1_6;
	add.s32 	%r465, %r465, 1;
	add.s32 	%r464, %r464, 1;
	bra.uni 	$L__BB1_9;
$L__BB1_8:
	setp.ge.u32 	%p5, %r11, %r12;
	setp.lt.u32 	%p6, %r11, %r12;
	selp.u32 	%r360, 1, 0, %p6;
	add.s32 	%r465, %r465, %r360;
	selp.u32 	%r361, 1, 0, %p5;
	add.s32 	%r464, %r464, %r361;
$L__BB1_9:
	setp.lt.s32 	%p8, %r465, %r6;
	@%p8 bra 	$L__BB1_3;
$L__BB1_10:
	ld.local.v4.u32 	{%r529, %r530, %r531, %r532}, [%rd1];
	ld.local.v4.u32 	{%r525, %r526, %r527, %r528}, [%rd1+16];
	ld.local.v4.u32 	{%r521, %r522, %r523, %r524}, [%rd1+32];
	ld.local.v4.u32 	{%r517, %r518, %r519, %r520}, [%rd1+48];
	ld.local.v4.u32 	{%r513, %r514, %r515, %r516}, [%rd1+64];
	ld.local.v4.u32 	{%r509, %r510, %r511, %r512}, [%rd1+80];
	ld.local.v4.u32 	{%r505, %r506, %r507, %r508}, [%rd1+96];
	ld.local.v4.u32 	{%r501, %r502, %r503, %r504}, [%rd1+112];
	ld.local.v4.u32 	{%r497, %r498, %r499, %r500}, [%rd1+128];
	ld.local.v4.u32 	{%r493, %r494, %r495, %r496}, [%rd1+144];
	ld.local.v4.u32 	{%r489, %r490, %r491, %r492}, [%rd1+160];
	ld.local.v4.u32 	{%r485, %r486, %r487, %r488}, [%rd1+176];
	ld.local.v4.u32 	{%r481, %r482, %r483, %r484}, [%rd1+192];
	ld.local.v4.u32 	{%r477, %r478, %r479, %r480}, [%rd1+208];
	ld.local.v4.u32 	{%r473, %r474, %r475, %r476}, [%rd1+224];
	ld.local.v4.u32 	{%r469, %r470, %r471, %r472}, [%rd1+240];
$L__BB1_11:
	or.b32  	%r389, %r472, %r471;
	or.b32  	%r390, %r389, %r470;
	or.b32  	%r391, %r390, %r469;
	or.b32  	%r392, %r391, %r476;
	or.b32  	%r393, %r392, %r475;
	or.b32  	%r394, %r393, %r474;
	or.b32  	%r395, %r394, %r473;
	or.b32  	%r396, %r395, %r480;
	or.b32  	%r397, %r396, %r479;
	or.b32  	%r398, %r397, %r478;
	or.b32  	%r399, %r398, %r477;
	or.b32  	%r400, %r399, %r484;
	or.b32  	%r401, %r400, %r483;
	or.b32  	%r402, %r401, %r482;
	or.b32  	%r403, %r402, %r481;
	or.b32  	%r404, %r403, %r488;
	or.b32  	%r405, %r404, %r487;
	or.b32  	%r406, %r405, %r486;
	or.b32  	%r407, %r406, %r485;
	or.b32  	%r408, %r407, %r492;
	or.b32  	%r409, %r408, %r491;
	or.b32  	%r410, %r409, %r490;
	or.b32  	%r411, %r410, %r489;
	or.b32  	%r412, %r411, %r496;
	or.b32  	%r413, %r412, %r495;
	or.b32  	%r414, %r413, %r494;
	or.b32  	%r415, %r414, %r493;
	or.b32  	%r416, %r415, %r500;
	or.b32  	%r417, %r416, %r499;
	or.b32  	%r418, %r417, %r498;
	or.b32  	%r419, %r418, %r497;
	or.b32  	%r420, %r419, %r504;
	or.b32  	%r421, %r420, %r503;
	or.b32  	%r422, %r421, %r502;
	or.b32  	%r423, %r422, %r501;
	or.b32  	%r424, %r423, %r508;
	or.b32  	%r425, %r424, %r507;
	or.b32  	%r426, %r425, %r506;
	or.b32  	%r427, %r426, %r505;
	or.b32  	%r428, %r427, %r512;
	or.b32  	%r429, %r428, %r511;
	or.b32  	%r430, %r429, %r510;
	or.b32  	%r431, %r430, %r509;
	or.b32  	%r432, %r431, %r516;
	or.b32  	%r433, %r432, %r515;
	or.b32  	%r434, %r433, %r514;
	or.b32  	%r435, %r434, %r513;
	or.b32  	%r436, %r435, %r520;
	or.b32  	%r437, %r436, %r519;
	or.b32  	%r438, %r437, %r518;
	or.b32  	%r439, %r438, %r517;
	or.b32  	%r440, %r439, %r524;
	or.b32  	%r441, %r440, %r523;
	or.b32  	%r442, %r441, %r522;
	or.b32  	%r443, %r442, %r521;
	or.b32  	%r444, %r443, %r528;
	or.b32  	%r445, %r444, %r527;
	or.b32  	%r446, %r445, %r526;
	or.b32  	%r447, %r446, %r525;
	or.b32  	%r448, %r447, %r532;
	or.b32  	%r449, %r448, %r531;
	or.b32  	%r450, %r449, %r530;
	or.b32  	%r451, %r450, %r529;
	setp.eq.s32 	%p9, %r451, 0;
	mov.b16 	%rs4, 0;
	mov.b32 	%r533, 0;
	mov.u32 	%r534, %r533;
	mov.u32 	%r535, %r533;
	mov.u32 	%r536, %r533;
	mov.u32 	%r537, %r533;
	mov.u32 	%r538, %r533;
	mov.u32 	%r539, %r533;
	mov.u32 	%r540, %r533;
	mov.u32 	%r541, %r533;
	mov.u32 	%r542, %r533;
	mov.u32 	%r543, %r533;
	mov.u32 	%r544, %r533;
	mov.u32 	%r545, %r533;
	mov.u32 	%r546, %r533;
	mov.u32 	%r547, %r533;
	mov.u32 	%r548, %r533;
	mov.u32 	%r549, %r533;
	mov.u32 	%r550, %r533;
	mov.u32 	%r551, %r533;
	mov.u32 	%r552, %r533;
	mov.u32 	%r553, %r533;
	mov.u32 	%r554, %r533;
	mov.u32 	%r555, %r533;
	mov.u32 	%r556, %r533;
	mov.u32 	%r557, %r533;
	mov.u32 	%r558, %r533;
	mov.u32 	%r559, %r533;
	mov.u32 	%r560, %r533;
	mov.u32 	%r561, %r533;
	mov.u32 	%r562, %r533;
	mov.u32 	%r563, %r533;
	mov.u32 	%r564, %r533;
	mov.u32 	%r565, %r533;
	mov.u32 	%r566, %r533;
	mov.u32 	%r567, %r533;
	mov.u32 	%r568, %r533;
	mov.u32 	%r569, %r533;
	mov.u32 	%r570, %r533;
	mov.u32 	%r571, %r533;
	mov.u32 	%r572, %r533;
	mov.u32 	%r573, %r533;
	mov.u32 	%r574, %r533;
	mov.u32 	%r575, %r533;
	mov.u32 	%r576, %r533;
	mov.u32 	%r577, %r533;
	mov.u32 	%r578, %r533;
	mov.u32 	%r579, %r533;
	mov.u32 	%r580, %r533;
	mov.u32 	%r581, %r533;
	mov.u32 	%r582, %r533;
	mov.u32 	%r583, %r533;
	mov.u32 	%r584, %r533;
	mov.u32 	%r585, %r533;
	mov.u32 	%r586, %r533;
	mov.u32 	%r587, %r533;
	mov.u32 	%r588, %r533;
	mov.u32 	%r589, %r533;
	mov.u32 	%r590, %r533;
	mov.u32 	%r591, %r533;
	mov.u32 	%r592, %r533;
	mov.u32 	%r593, %r533;
	mov.u32 	%r594, %r533;
	mov.u32 	%r595, %r533;
	mov.u32 	%r596, %r533;
	@%p9 bra 	$L__BB1_13;
	mov.u32 	%r452, %ctaid.y;
	mov.u32 	%r453, %ntid.y;
	mov.u32 	%r454, %tid.y;
	mad.lo.s32 	%r597, %r452, %r453, %r454;
	mov.b16 	%rs4, 1;
	mov.u32 	%r533, %r529;
	mov.u32 	%r534, %r530;
	mov.u32 	%r535, %r531;
	mov.u32 	%r536, %r532;
	mov.u32 	%r537, %r525;
	mov.u32 	%r538, %r526;
	mov.u32 	%r539, %r527;
	mov.u32 	%r540, %r528;
	mov.u32 	%r541, %r521;
	mov.u32 	%r542, %r522;
	mov.u32 	%r543, %r523;
	mov.u32 	%r544, %r524;
	mov.u32 	%r545, %r517;
	mov.u32 	%r546, %r518;
	mov.u32 	%r547, %r519;
	mov.u32 	%r548, %r520;
	mov.u32 	%r549, %r513;
	mov.u32 	%r550, %r514;
	mov.u32 	%r551, %r515;
	mov.u32 	%r552, %r516;
	mov.u32 	%r553, %r509;
	mov.u32 	%r554, %r510;
	mov.u32 	%r555, %r511;
	mov.u32 	%r556, %r512;
	mov.u32 	%r557, %r505;
	mov.u32 	%r558, %r506;
	mov.u32 	%r559, %r507;
	mov.u32 	%r560, %r508;
	mov.u32 	%r561, %r501;
	mov.u32 	%r562, %r502;
	mov.u32 	%r563, %r503;
	mov.u32 	%r564, %r504;
	mov.u32 	%r565, %r497;
	mov.u32 	%r566, %r498;
	mov.u32 	%r567, %r499;
	mov.u32 	%r568, %r500;
	mov.u32 	%r569, %r493;
	mov.u32 	%r570, %r494;
	mov.u32 	%r571, %r495;
	mov.u32 	%r572, %r496;
	mov.u32 	%r573, %r489;
	mov.u32 	%r574, %r490;
	mov.u32 	%r575, %r491;
	mov.u32 	%r576, %r492;
	mov.u32 	%r577, %r485;
	mov.u32 	%r578, %r486;
	mov.u32 	%r579, %r487;
	mov.u32 	%r580, %r488;
	mov.u32 	%r581, %r481;
	mov.u32 	%r582, %r482;
	mov.u32 	%r583, %r483;
	mov.u32 	%r584, %r484;
	mov.u32 	%r585, %r477;
	mov.u32 	%r586, %r478;
	mov.u32 	%r587, %r479;
	mov.u32 	%r588, %r480;
	mov.u32 	%r589, %r473;
	mov.u32 	%r590, %r474;
	mov.u32 	%r591, %r475;
	mov.u32 	%r592, %r476;
	mov.u32 	%r593, %r469;
	mov.u32 	%r594, %r470;
	mov.u32 	%r595, %r471;
	mov.u32 	%r596, %r472;
$L__BB1_13:
	ld.param.u64 	%rd244, [_Z22matrix_multiplication8P6Block8S0_S0_PiS1_S1_S1_S1_S1__param_2];
	mov.u32 	%r455, %ctaid.x;
	mov.u32 	%r456, %ntid.x;
	mov.u32 	%r457, %tid.x;
	mad.lo.s32 	%r458, %r455, %r456, %r457;
	mov.u32 	%r459, %ctaid.y;
	mov.u32 	%r460, %ntid.y;
	mov.u32 	%r461, %tid.y;
	mad.lo.s32 	%r462, %r459, %r460, %r461;
	mad.lo.s32 	%r463, %r352, %r458, %r462;
	cvta.to.global.u64 	%rd239, %rd244;
	mul.wide.s32 	%rd240, %r463, 268;
	add.s64 	%rd241, %rd239, %rd240;
	st.global.u8 	[%rd241], %rs4;
	st.global.u32 	[%rd241+4], %r458;
	st.global.u32 	[%rd241+8], %r597;
	st.global.u32 	[%rd241+12], %r533;
	st.global.u32 	[%rd241+16], %r534;
	st.global.u32 	[%rd241+20], %r535;
	st.global.u32 	[%rd241+24], %r536;
	st.global.u32 	[%rd241+28], %r537;
	st.global.u32 	[%rd241+32], %r538;
	st.global.u32 	[%rd241+36], %r539;
	st.global.u32 	[%rd241+40], %r540;
	st.global.u32 	[%rd241+44], %r541;
	st.global.u32 	[%rd241+48], %r542;
	st.global.u32 	[%rd241+52], %r543;
	st.global.u32 	[%rd241+56], %r544;
	st.global.u32 	[%rd241+60], %r545;
	st.global.u32 	[%rd241+64], %r546;
	st.global.u32 	[%rd241+68], %r547;
	st.global.u32 	[%rd241+72], %r548;
	st.global.u32 	[%rd241+76], %r549;
	st.global.u32 	[%rd241+80], %r550;
	st.global.u32 	[%rd241+84], %r551;
	st.global.u32 	[%rd241+88], %r552;
	st.global.u32 	[%rd241+92], %r553;
	st.global.u32 	[%rd241+96], %r554;
	st.global.u32 	[%rd241+100], %r555;
	st.global.u32 	[%rd241+104], %r556;
	st.global.u32 	[%rd241+108], %r557;
	st.global.u32 	[%rd241+112], %r558;
	st.global.u32 	[%rd241+116], %r559;
	st.global.u32 	[%rd241+120], %r560;
	st.global.u32 	[%rd241+124], %r561;
	st.global.u32 	[%rd241+128], %r562;
	st.global.u32 	[%rd241+132], %r563;
	st.global.u32 	[%rd241+136], %r564;
	st.global.u32 	[%rd241+140], %r565;
	st.global.u32 	[%rd241+144], %r566;
	st.global.u32 	[%rd241+148], %r567;
	st.global.u32 	[%rd241+152], %r568;
	st.global.u32 	[%rd241+156], %r569;
	st.global.u32 	[%rd241+160], %r570;
	st.global.u32 	[%rd241+164], %r571;
	st.global.u32 	[%rd241+168], %r572;
	st.global.u32 	[%rd241+172], %r573;
	st.global.u32 	[%rd241+176], %r574;
	st.global.u32 	[%rd241+180], %r575;
	st.global.u32 	[%rd241+184], %r576;
	st.global.u32 	[%rd241+188], %r577;
	st.global.u32 	[%rd241+192], %r578;
	st.global.u32 	[%rd241+196], %r579;
	st.global.u32 	[%rd241+200], %r580;
	st.global.u32 	[%rd241+204], %r581;
	st.global.u32 	[%rd241+208], %r582;
	st.global.u32 	[%rd241+212], %r583;
	st.global.u32 	[%rd241+216], %r584;
	st.global.u32 	[%rd241+220], %r585;
	st.global.u32 	[%rd241+224], %r586;
	st.global.u32 	[%rd241+228], %r587;
	st.global.u32 	[%rd241+232], %r588;
	st.global.u32 	[%rd241+236], %r589;
	st.global.u32 	[%rd241+240], %r590;
	st.global.u32 	[%rd241+244], %r591;
	st.global.u32 	[%rd241+248], %r592;
	st.global.u32 	[%rd241+252], %r593;
	st.global.u32 	[%rd241+256], %r594;
	st.global.u32 	[%rd241+260], %r595;
	st.global.u32 	[%rd241+264], %r596;
$L__BB1_14:
	ret;

}
	// .globl	_ZN3cub18CUB_300001_SM_10006detail11EmptyKernelIvEEvv
.visible .entry _ZN3cub18CUB_300001_SM_10006detail11EmptyKernelIvEEvv()
{


	ret;

}


// ===== COMPILED SASS (sm_100) =====

	.target	sm_100

	.elftype	@"ET_EXEC"


//--------------------- .note.nv.tkinfo           --------------------------
	.section	.note.nv.tkinfo,"",@"SHT_NOTE"
	.sectionflags	@"SHF_NOTE_NV_TKINFO"
	.tkinfo
        /*0018*/ 	.word	0x00000002
        /*0030*/ 	.string	""
        /*0030*/ 	.string	"ptxas"
        /*0030*/ 	.string	"Cuda compilation tools, release 13.0, V13.0.88"
        /*0030*/ 	.string	"Build cuda_13.0.r13.0/compiler.36424714_0"
        /*0030*/ 	.string	"-arch sm_100 -m 64 "



//--------------------- .note.nv.cuinfo           --------------------------
	.section	.note.nv.cuinfo,"",@"SHT_NOTE"
	.sectionflags	@"SHF_NOTE_NV_CUINFO"
        /*0018*/ 	.short	0x0002
        /*001a*/ 	.short	0x0064
        /*001c*/ 	.short	0x0082
	.zero		2


//--------------------- .nv.info                  --------------------------
	.section	.nv.info,"",@"SHT_CUDA_INFO"
	.align	4


	//----- nvinfo : EIATTR_REGCOUNT
	.align		4
        /*0000*/ 	.byte	0x04, 0x2f
        /*0002*/ 	.short	(.L_46 - .L_45)
	.align		4
.L_45:
        /*0004*/ 	.word	index@(_Z22matrix_multiplication4P6Block4S0_S0_PiS1_S1_S1_S1_S1_)
        /*0008*/ 	.word	0x0000003a


	//----- nvinfo : EIATTR_FRAME_SIZE
	.align		4
.L_46:
        /*000c*/ 	.byte	0x04, 0x11
        /*000e*/ 	.short	(.L_48 - .L_47)
	.align		4
.L_47:
        /*0010*/ 	.word	index@(_Z22matrix_multiplication4P6Block4S0_S0_PiS1_S1_S1_S1_S1_)
        /*0014*/ 	.word	0x00000000


	//----- nvinfo : EIATTR_REGCOUNT
	.align		4
.L_48:
        /*0018*/ 	.byte	0x04, 0x2f
        /*001a*/ 	.short	(.L_50 - .L_49)
	.align		4
.L_49:
        /*001c*/ 	.word	index@(_Z22matrix_multiplication8P6Block8S0_S0_PiS1_S1_S1_S1_S1_)
        /*0020*/ 	.word	0x000000a8


	//----- nvinfo : EIATTR_FRAME_SIZE
	.align		4
.L_50:
        /*0024*/ 	.byte	0x04, 0x11
        /*0026*/ 	.short	(.L_52 - .L_51)
	.align		4
.L_51:
        /*0028*/ 	.word	index@(_Z22matrix_multiplication8P6Block8S0_S0_PiS1_S1_S1_S1_S1_)
        /*002c*/ 	.word	0x00000100


	//----- nvinfo : EIATTR_REGCOUNT
	.align		4
.L_52:
        /*0030*/ 	.byte	0x04, 0x2f
        /*0032*/ 	.short	(.L_54 - .L_53)
	.align		4
.L_53:
        /*0034*/ 	.word	index@(_ZN3cub18CUB_300001_SM_10006detail11EmptyKernelIvEEvv)
        /*0038*/ 	.word	0x00000004


	//----- nvinfo : EIATTR_FRAME_SIZE
	.align		4
.L_54:
        /*003c*/ 	.byte	0x04, 0x11
        /*003e*/ 	.short	(.L_56 - .L_55)
	.align		4
.L_55:
        /*0040*/ 	.word	index@(_ZN3cub18CUB_300001_SM_10006detail11EmptyKernelIvEEvv)
        /*0044*/ 	.word	0x00000000


	//----- nvinfo : EIATTR_MIN_STACK_SIZE
	.align		4
.L_56:
        /*0048*/ 	.byte	0x04, 0x12
        /*004a*/ 	.short	(.L_58 - .L_57)
	.align		4
.L_57:
        /*004c*/ 	.word	index@(_ZN3cub18CUB_300001_SM_10006detail11EmptyKernelIvEEvv)
        /*0050*/ 	.word	0x00000000


	//----- nvinfo : EIATTR_MIN_STACK_SIZE
	.align		4
.L_58:
        /*0054*/ 	.byte	0x04, 0x12
        /*0056*/ 	.short	(.L_60 - .L_59)
	.align		4
.L_59:
        /*0058*/ 	.word	index@(_Z22matrix_multiplication8P6Block8S0_S0_PiS1_S1_S1_S1_S1_)
        /*005c*/ 	.word	0x00000100


	//----- nvinfo : EIATTR_MIN_STACK_SIZE
	.align		4
.L_60:
        /*0060*/ 	.byte	0x04, 0x12
        /*0062*/ 	.short	(.L_62 - .L_61)
	.align		4
.L_61:
        /*0064*/ 	.word	index@(_Z22matrix_multiplication4P6Block4S0_S0_PiS1_S1_S1_S1_S1_)
        /*0068*/ 	.word	0x00000000
.L_62:


//--------------------- .nv.compat                --------------------------
	.section	.nv.compat,"",@"SHT_CUDA_COMPAT_INFO"
	.align	4
        /*0000*/ 	.byte	0x02, 0x09, 0x00, 0x00, 0x02, 0x02, 0x01, 0x00, 0x02, 0x05, 0x05, 0x00, 0x03, 0x07, 0x01, 0x01
        /*0010*/ 	.byte	0x02, 0x03, 0x00, 0x00, 0x02, 0x06, 0x01, 0x00, 0x04, 0x0b, 0x08, 0x00, 0x09, 0x00, 0x00, 0x00
        /*0020*/ 	.byte	0x00, 0x00, 0x00, 0x00


//--------------------- .nv.info._ZN3cub18CUB_300001_SM_10006detail11EmptyKernelIvEEvv --------------------------
	.section	.nv.info._ZN3cub18CUB_300001_SM_10006detail11EmptyKernelIvEEvv,"",@"SHT_CUDA_INFO"
	.sectionflags	@""
	.align	4


	//----- nvinfo : EIATTR_CUDA_API_VERSION
	.align		4
        /*0000*/ 	.byte	0x04, 0x37
        /*0002*/ 	.short	(.L_64 - .L_63)
.L_63:
        /*0004*/ 	.word	0x00000082


	//----- nvinfo : EIATTR_SPARSE_MMA_MASK
	.align		4
.L_64:
        /*0008*/ 	.byte	0x03, 0x50
        /*000a*/ 	.short	0x0000


	//----- nvinfo : EIATTR_MAXREG_COUNT
	.align		4
        /*000c*/ 	.byte	0x03, 0x1b
        /*000e*/ 	.short	0x00ff


	//----- nvinfo : EIATTR_MERCURY_ISA_VERSION
	.align		4
        /*0010*/ 	.byte	0x03, 0x5f
        /*0012*/ 	.short	0x0101


	//----- nvinfo : EIATTR_VRC_CTA_INIT_COUNT
	.align		4
        /*0014*/ 	.byte	0x02, 0x4a
	.zero		1
	.zero		1


	//----- nvinfo : EIATTR_EXIT_INSTR_OFFSETS
	.align		4
        /*0018*/ 	.byte	0x04, 0x1c
        /*001a*/ 	.short	(.L_66 - .L_65)


	//   ....[0]....
.L_65:
        /*001c*/ 	.word	0x00000010


	//----- nvinfo : EIATTR_SW_WAR
	.align		4
.L_66:
        /*0020*/ 	.byte	0x04, 0x36
        /*0022*/ 	.short	(.L_68 - .L_67)
.L_67:
        /*0024*/ 	.word	0x00000008
.L_68:


//--------------------- .nv.info._Z22matrix_multiplication8P6Block8S0_S0_PiS1_S1_S1_S1_S1_ --------------------------
	.section	.nv.info._Z22matrix_multiplication8P6Block8S0_S0_PiS1_S1_S1_S1_S1_,"",@"SHT_CUDA_INFO"
	.sectionflags	@""
	.align	4


	//----- nvinfo : EIATTR_CUDA_API_VERSION
	.align		4
        /*0000*/ 	.byte	0x04, 0x37
        /*0002*/ 	.short	(.L_70 - .L_69)
.L_69:
        /*0004*/ 	.word	0x00000082


	//----- nvinfo : EIATTR_KPARAM_INFO
	.align		4
.L_70:
        /*0008*/ 	.byte	0x04, 0x17
        /*000a*/ 	.short	(.L_72 - .L_71)
.L_71:
        /*000c*/ 	.word	0x00000000
        /*0010*/ 	.short	0x0008
        /*0012*/ 	.short	0x0040
        /*0014*/ 	.byte	0x00, 0xf5, 0x21, 0x00


	//----- nvinfo : EIATTR_KPARAM_INFO
	.align		4
.L_72:
        /*0018*/ 	.byte	0x04, 0x17
        /*001a*/ 	.short	(.L_74 - .L_73)
.L_73:
        /*001c*/ 	.word	0x00000000
        /*0020*/ 	.short	0x0007
        /*0022*/ 	.short	0x0038
        /*0024*/ 	.byte	0x00, 0xf5, 0x21, 0x00


	//----- nvinfo : EIATTR_KPARAM_INFO
	.align		4
.L_74:
        /*0028*/ 	.byte	0x04, 0x17
        /*002a*/ 	.short	(.L_76 - .L_75)
.L_75:
        /*002c*/ 	.word	0x00000000
        /*0030*/ 	.short	0x0006
        /*0032*/ 	.short	0x0030
        /*0034*/ 	.byte	0x00, 0xf5, 0x21, 0x00


	//----- nvinfo : EIATTR_KPARAM_INFO
	.align		4
.L_76:
        /*0038*/ 	.byte	0x04, 0x17
        /*003a*/ 	.short	(.L_78 - .L_77)
.L_77:
        /*003c*/ 	.word	0x00000000
        /*0040*/ 	.short	0x0005
        /*0042*/ 	.short	0x0028
        /*0044*/ 	.byte	0x00, 0xf5, 0x21, 0x00


	//----- nvinfo : EIATTR_KPARAM_INFO
	.align		4
.L_78:
        /*0048*/ 	.byte	0x04, 0x17
        /*004a*/ 	.short	(.L_80 - .L_79)
.L_79:
        /*004c*/ 	.word	0x00000000
        /*0050*/ 	.short	0x0004
        /*0052*/ 	.short	0x0020
        /*0054*/ 	.byte	0x00, 0xf5, 0x21, 0x00


	//----- nvinfo : EIATTR_KPARAM_INFO
	.align		4
.L_80:
        /*0058*/ 	.byte	0x04, 0x17
        /*005a*/ 	.short	(.L_82 - .L_81)
.L_81:
        /*005c*/ 	.word	0x00000000
        /*0060*/ 	.short	0x0003
        /*0062*/ 	.short	0x0018
        /*0064*/ 	.byte	0x00, 0xf5, 0x21, 0x00


	//----- nvinfo : EIATTR_KPARAM_INFO
	.align		4
.L_82:
        /*0068*/ 	.byte	0x04, 0x17
        /*006a*/ 	.short	(.L_84 - .L_83)
.L_83:
        /*006c*/ 	.word	0x00000000
        /*0070*/ 	.short	0x0002
        /*0072*/ 	.short	0x0010
        /*0074*/ 	.byte	0x00, 0xf5, 0x21, 0x00


	//----- nvinfo : EIATTR_KPARAM_INFO
	.align		4
.L_84:
        /*0078*/ 	.byte	0x04, 0x17
        /*007a*/ 	.short	(.L_86 - .L_85)
.L_85:
        /*007c*/ 	.word	0x00000000
        /*0080*/ 	.short	0x0001
        /*0082*/ 	.short	0x0008
        /*0084*/ 	.byte	0x00, 0xf5, 0x21, 0x00


	//----- nvinfo : EIATTR_KPARAM_INFO
	.align		4
.L_86:
        /*0088*/ 	.byte	0x04, 0x17
        /*008a*/ 	.short	(.L_88 - .L_87)
.L_87:
        /*008c*/ 	.word	0x00000000
        /*0090*/ 	.short	0x0000
        /*0092*/ 	.short	0x0000
        /*0094*/ 	.byte	0x00, 0xf5, 0x21, 0x00


	//----- nvinfo : EIATTR_SPARSE_MMA_MASK
	.align		4
.L_88:
        /*0098*/ 	.byte	0x03, 0x50
        /*009a*/ 	.short	0x0000


	//----- nvinfo : EIATTR_MAXREG_COUNT
	.align		4
        /*009c*/ 	.byte	0x03, 0x1b
        /*009e*/ 	.short	0x00ff


	//----- nvinfo : EIATTR_MERCURY_ISA_VERSION
	.align		4
        /*00a0*/ 	.byte	0x03, 0x5f
        /*00a2*/ 	.short	0x0101


	//----- nvinfo : EIATTR_VRC_CTA_INIT_COUNT
	.align		4
        /*00a4*/ 	.byte	0x02, 0x4a
	.zero		1
	.zero		1


	//----- nvinfo : EIATTR_EXIT_INSTR_OFFSETS
	.align		4
        /*00a8*/ 	.byte	0x04, 0x1c
        /*00aa*/ 	.short	(.L_90 - .L_89)


	//   ....[0]....
.L_89:
        /*00ac*/ 	.word	0x00000290


	//   ....[1]....
        /*00b0*/ 	.word	0x000031f0


	//----- nvinfo : EIATTR_CRS_STACK_SIZE
	.align		4
.L_90:
        /*00b4*/ 	.byte	0x04, 0x1e
        /*00b6*/ 	.short	(.L_92 - .L_91)
.L_91:
        /*00b8*/ 	.word	0x00000000


	//----- nvinfo : EIATTR_CBANK_PARAM_SIZE
	.align		4
.L_92:
        /*00bc*/ 	.byte	0x03, 0x19
        /*00be*/ 	.short	0x0048


	//----- nvinfo : EIATTR_PARAM_CBANK
	.align		4
        /*00c0*/ 	.byte	0x04, 0x0a
        /*00c2*/ 	.short	(.L_94 - .L_93)
	.align		4
.L_93:
        /*00c4*/ 	.word	index@(.nv.constant0._Z22matrix_multiplication8P6Block8S0_S0_PiS1_S1_S1_S1_S1_)
        /*00c8*/ 	.short	0x0380
        /*00ca*/ 	.short	0x0048


	//----- nvinfo : EIATTR_SW_WAR
	.align		4
.L_94:
        /*00cc*/ 	.byte	0x04, 0x36
        /*00ce*/ 	.short	(.L_96 - .L_95)
.L_95:
        /*00d0*/ 	.word	0x00000008
.L_96:


//--------------------- .nv.info._Z22matrix_multiplication4P6Block4S0_S0_PiS1_S1_S1_S1_S1_ --------------------------
	.section	.nv.info._Z22matrix_multiplication4P6Block4S0_S0_PiS1_S1_S1_S1_S1_,"",@"SHT_CUDA_INFO"
	.sectionflags	@""
	.align	4


	//----- nvinfo : EIATTR_CUDA_API_VERSION
	.align		4
        /*0000*/ 	.byte	0x04, 0x37
        /*0002*/ 	.short	(.L_98 - .L_97)
.L_97:
        /*0004*/ 	.word	0x00000082


	//----- nvinfo : EIATTR_KPARAM_INFO
	.align		4
.L_98:
        /*0008*/ 	.byte	0x04, 0x17
        /*000a*/ 	.short	(.L_100 - .L_99)
.L_99:
        /*000c*/ 	.word	0x00000000
        /*0010*/ 	.short	0x0008
        /*0012*/ 	.short	0x0040
        /*0014*/ 	.byte	0x00, 0xf5, 0x21, 0x00


	//----- nvinfo : EIATTR_KPARAM_INFO
	.align		4
.L_100:
        /*0018*/ 	.byte	0x04, 0x17
        /*001a*/ 	.short	(.L_102 - .L_101)
.L_101:
        /*001c*/ 	.word	0x00000000
        /*0020*/ 	.short	0x0007
        /*0022*/ 	.short	0x0038
        /*0024*/ 	.byte	0x00, 0xf5, 0x21, 0x00


	//----- nvinfo : EIATTR_KPARAM_INFO
	.align		4
.L_102:
        /*0028*/ 	.byte	0x04, 0x17
        /*002a*/ 	.short	(.L_104 - .L_103)
.L_103:
        /*002c*/ 	.word	0x00000000
        /*0030*/ 	.short	0x0006
        /*0032*/ 	.short	0x0030
        /*0034*/ 	.byte	0x00, 0xf5, 0x21, 0x00


	//----- nvinfo : EIATTR_KPARAM_INFO
	.align		4
.L_104:
        /*0038*/ 	.byte	0x04, 0x17
        /*003a*/ 	.short	(.L_106 - .L_105)
.L_105:
        /*003c*/ 	.word	0x00000000
        /*0040*/ 	.short	0x0005
        /*0042*/ 	.short	0x0028
        /*0044*/ 	.byte	0x00, 0xf5, 0x21, 0x00


	//----- nvinfo : EIATTR_KPARAM_INFO
	.align		4
.L_106:
        /*0048*/ 	.byte	0x04, 0x17
        /*004a*/ 	.short	(.L_108 - .L_107)
.L_107:
        /*004c*/ 	.word	0x00000000
        /*0050*/ 	.short	0x0004
        /*0052*/ 	.short	0x0020
        /*0054*/ 	.byte	0x00, 0xf5, 0x21, 0x00


	//----- nvinfo : EIATTR_KPARAM_INFO
	.align		4
.L_108:
        /*0058*/ 	.byte	0x04, 0x17
        /*005a*/ 	.short	(.L_110 - .L_109)
.L_109:
        /*005c*/ 	.word	0x00000000
        /*0060*/ 	.short	0x0003
        /*0062*/ 	.short	0x0018
        /*0064*/ 	.byte	0x00, 0xf5, 0x21, 0x00


	//----- nvinfo : EIATTR_KPARAM_INFO
	.align		4
.L_110:
        /*0068*/ 	.byte	0x04, 0x17
        /*006a*/ 	.short	(.L_112 - .L_111)
.L_111:
        /*006c*/ 	.word	0x00000000
        /*0070*/ 	.short	0x0002
        /*0072*/ 	.short	0x0010
        /*0074*/ 	.byte	0x00, 0xf5, 0x21, 0x00


	//----- nvinfo : EIATTR_KPARAM_INFO
	.align		4
.L_112:
        /*0078*/ 	.byte	0x04, 0x17
        /*007a*/ 	.short	(.L_114 - .L_113)
.L_113:
        /*007c*/ 	.word	0x00000000
        /*0080*/ 	.short	0x0001
        /*0082*/ 	.short	0x0008
        /*0084*/ 	.byte	0x00, 0xf5, 0x21, 0x00


	//----- nvinfo : EIATTR_KPARAM_INFO
	.align		4
.L_114:
        /*0088*/ 	.byte	0x04, 0x17
        /*008a*/ 	.short	(.L_116 - .L_115)
.L_115:
        /*008c*/ 	.word	0x00000000
        /*0090*/ 	.short	0x0000
        /*0092*/ 	.short	0x0000
        /*0094*/ 	.byte	0x00, 0xf5, 0x21, 0x00


	//----- nvinfo : EIATTR_SPARSE_MMA_MASK
	.align		4
.L_116:
        /*0098*/ 	.byte	0x03, 0x50
        /*009a*/ 	.short	0x0000


	//----- nvinfo : EIATTR_MAXREG_COUNT
	.align		4
        /*009c*/ 	.byte	0x03, 0x1b
        /*009e*/ 	.short	0x00ff


	//----- nvinfo : EIATTR_MERCURY_ISA_VERSION
	.align		4
        /*00a0*/ 	.byte	0x03, 0x5f
        /*00a2*/ 	.short	0x0101


	//----- nvinfo : EIATTR_VRC_CTA_INIT_COUNT
	.align		4
        /*00a4*/ 	.byte	0x02, 0x4a
	.zero		1
	.zero		1


	//----- nvinfo : EIATTR_EXIT_INSTR_OFFSETS
	.align		4
        /*00a8*/ 	.byte	0x04, 0x1c
        /*00aa*/ 	.short	(.L_118 - .L_117)


	//   ....[0]....
.L_117:
        /*00ac*/ 	.word	0x00000280


	//   ....[1]....
        /*00b0*/ 	.word	0x00002170


	//----- nvinfo : EIATTR_CRS_STACK_SIZE
	.align		4
.L_118:
        /*00b4*/ 	.byte	0x04, 0x1e
        /*00b6*/ 	.short	(.L_120 - .L_119)
.L_119:
        /*00b8*/ 	.word	0x00000000


	//----- nvinfo : EIATTR_CBANK_PARAM_SIZE
	.align		4
.L_120:
        /*00bc*/ 	.byte	0x03, 0x19
        /*00be*/ 	.short	0x0048


	//----- nvinfo : EIATTR_PARAM_CBANK
	.align		4
        /*00c0*/ 	.byte	0x04, 0x0a
        /*00c2*/ 	.short	(.L_122 - .L_121)
	.align		4
.L_121:
        /*00c4*/ 	.word	index@(.nv.constant0._Z22matrix_multiplication4P6Block4S0_S0_PiS1_S1_S1_S1_S1_)
        /*00c8*/ 	.short	0x0380
        /*00ca*/ 	.short	0x0048


	//----- nvinfo : EIATTR_SW_WAR
	.align		4
.L_122:
        /*00cc*/ 	.byte	0x04, 0x36
        /*00ce*/ 	.short	(.L_124 - .L_123)
.L_123:
        /*00d0*/ 	.word	0x00000008
.L_124:


//--------------------- .nv.callgraph             --------------------------
	.section	.nv.callgraph,"",@"SHT_CUDA_CALLGRAPH"
	.align	4
	.sectionentsize	8
	.align		4
        /*0000*/ 	.word	0x00000000
	.align		4
        /*0004*/ 	.word	0xffffffff
	.align		4
        /*0008*/ 	.word	0x00000000
	.align		4
        /*000c*/ 	.word	0xfffffffe
	.align		4
        /*0010*/ 	.word	0x00000000
	.align		4
        /*0014*/ 	.word	0xfffffffd
	.align		4
        /*0018*/ 	.word	0x00000000
	.align		4
        /*001c*/ 	.word	0xfffffffc


//--------------------- .nv.constant4             --------------------------
	.section	.nv.constant4,"a",@progbits
	.align	8
	.align		8
.nv.constant4:
        /*0000*/ 	.dword	_ZN34_INTERNAL_f8c83690_4_k_cu_c1e056714cuda3std3__45__cpo5beginE
	.align		8
        /*0008*/ 	.dword	_ZN34_INTERNAL_f8c83690_4_k_cu_c1e056714cuda3std3__45__cpo3endE
	.align		8
        /*0010*/ 	.dword	_ZN34_INTERNAL_f8c83690_4_k_cu_c1e056714cuda3std3__45__cpo6cbeginE
	.align		8
        /*0018*/ 	.dword	_ZN34_INTERNAL_f8c83690_4_k_cu_c1e056714cuda3std3__45__cpo4cendE
	.align		8
        /*0020*/ 	.dword	_ZN34_INTERNAL_f8c83690_4_k_cu_c1e056714cuda3std3__45__cpo6rbeginE
	.align		8
        /*0028*/ 	.dword	_ZN34_INTERNAL_f8c83690_4_k_cu_c1e056714cuda3std3__45__cpo4rendE
	.align		8
        /*0030*/ 	.dword	_ZN34_INTERNAL_f8c83690_4_k_cu_c1e056714cuda3std3__45__cpo7crbeginE
	.align		8
        /*0038*/ 	.dword	_ZN34_INTERNAL_f8c83690_4_k_cu_c1e056714cuda3std3__45__cpo5crendE
	.align		8
        /*0040*/ 	.dword	_ZN34_INTERNAL_f8c83690_4_k_cu_c1e056714cuda3std3__436_GLOBAL__N__f8c83690_4_k_cu_c1e056716ignoreE
	.align		8
        /*0048*/ 	.dword	_ZN34_INTERNAL_f8c83690_4_k_cu_c1e056714cuda3std3__419piecewise_constructE
	.align		8
        /*0050*/ 	.dword	_ZN34_INTERNAL_f8c83690_4_k_cu_c1e056714cuda3std3__48in_placeE
	.align		8
        /*0058*/ 	.dword	_ZN34_INTERNAL_f8c83690_4_k_cu_c1e056714cuda3std3__420unreachable_sentinelE
	.align		8
        /*0060*/ 	.dword	_ZN34_INTERNAL_f8c83690_4_k_cu_c1e056714cuda3std3__47nulloptE
	.align		8
        /*0068*/ 	.dword	_ZN34_INTERNAL_f8c83690_4_k_cu_c1e056714cuda3std3__48unexpectE
	.align		8
        /*0070*/ 	.dword	_ZN34_INTERNAL_f8c83690_4_k_cu_c1e056714cuda3std6ranges3__45__cpo4swapE
	.align		8
        /*0078*/ 	.dword	_ZN34_INTERNAL_f8c83690_4_k_cu_c1e056714cuda3std6ranges3__45__cpo9iter_moveE
	.align		8
        /*0080*/ 	.dword	_ZN34_INTERNAL_f8c83690_4_k_cu_c1e056714cuda3std6ranges3__45__cpo5beginE
	.align		8
        /*0088*/ 	.dword	_ZN34_INTERNAL_f8c83690_4_k_cu_c1e056714cuda3std6ranges3__45__cpo3endE
	.align		8
        /*0090*/ 	.dword	_ZN34_INTERNAL_f8c83690_4_k_cu_c1e056714cuda3std6ranges3__45__cpo6cbeginE
	.align		8
        /*0098*/ 	.dword	_ZN34_INTERNAL_f8c83690_4_k_cu_c1e056714cuda3std6ranges3__45__cpo4cendE
	.align		8
        /*00a0*/ 	.dword	_ZN34_INTERNAL_f8c83690_4_k_cu_c1e056714cuda3std6ranges3__45__cpo7advanceE
	.align		8
        /*00a8*/ 	.dword	_ZN34_INTERNAL_f8c83690_4_k_cu_c1e056714cuda3std6ranges3__45__cpo9iter_swapE
	.align		8
        /*00b0*/ 	.dword	_ZN34_INTERNAL_f8c83690_4_k_cu_c1e056714cuda3std6ranges3__45__cpo4nextE
	.align		8
        /*00b8*/ 	.dword	_ZN34_INTERNAL_f8c83690_4_k_cu_c1e056714cuda3std6ranges3__45__cpo4prevE
	.align		8
        /*00c0*/ 	.dword	_ZN34_INTERNAL_f8c83690_4_k_cu_c1e056714cuda3std6ranges3__45__cpo4dataE
	.align		8
        /*00c8*/ 	.dword	_ZN34_INTERNAL_f8c83690_4_k_cu_c1e056714cuda3std6ranges3__45__cpo5cdataE
	.align		8
        /*00d0*/ 	.dword	_ZN34_INTERNAL_f8c83690_4_k_cu_c1e056714cuda3std6ranges3__45__cpo4sizeE
	.align		8
        /*00d8*/ 	.dword	_ZN34_INTERNAL_f8c83690_4_k_cu_c1e056714cuda3std6ranges3__45__cpo5ssizeE
	.align		8
        /*00e0*/ 	.dword	_ZN34_INTERNAL_f8c83690_4_k_cu_c1e056714cuda3std6ranges3__45__cpo8distanceE
	.align		8
        /*00e8*/ 	.dword	_ZN34_INTERNAL_f8c83690_4_k_cu_c1e056716thrust24THRUST_300001_SM_1000_NS8cuda_cub3parE
	.align		8
        /*00f0*/ 	.dword	_ZN34_INTERNAL_f8c83690_4_k_cu_c1e056716thrust24THRUST_300001_SM_1000_NS8cuda_cub10par_nosyncE
	.align		8
        /*00f8*/ 	.dword	_ZN34_INTERNAL_f8c83690_4_k_cu_c1e056716thrust24THRUST_300001_SM_1000_NS6system6detail10sequential3seqE
	.align		8
        /*0100*/ 	.dword	_ZN34_INTERNAL_f8c83690_4_k_cu_c1e056716thrust24THRUST_300001_SM_1000_NS6system3cpp3parE
	.align		8
        /*0108*/ 	.dword	_ZN34_INTERNAL_f8c83690_4_k_cu_c1e056716thrust24THRUST_300001_SM_1000_NS12placeholders2_1E
	.align		8
        /*0110*/ 	.dword	_ZN34_INTERNAL_f8c83690_4_k_cu_c1e056716thrust24THRUST_300001_SM_1000_NS12placeholders2_2E
	.align		8
        /*0118*/ 	.dword	_ZN34_INTERNAL_f8c83690_4_k_cu_c1e056716thrust24THRUST_300001_SM_1000_NS12placeholders2_3E
	.align		8
        /*0120*/ 	.dword	_ZN34_INTERNAL_f8c83690_4_k_cu_c1e056716thrust24THRUST_300001_SM_1000_NS12placeholders2_4E
	.align		8
        /*0128*/ 	.dword	_ZN34_INTERNAL_f8c83690_4_k_cu_c1e056716thrust24THRUST_300001_SM_1000_NS12placeholders2_5E
	.align		8
        /*0130*/ 	.dword	_ZN34_INTERNAL_f8c83690_4_k_cu_c1e056716thrust24THRUST_300001_SM_1000_NS12placeholders2_6E
	.align		8
        /*0138*/ 	.dword	_ZN34_INTERNAL_f8c83690_4_k_cu_c1e056716thrust24THRUST_300001_SM_1000_NS12placeholders2_7E
	.align		8
        /*0140*/ 	.dword	_ZN34_INTERNAL_f8c83690_4_k_cu_c1e056716thrust24THRUST_300001_SM_1000_NS12placeholders2_8E
	.align		8
        /*0148*/ 	.dword	_ZN34_INTERNAL_f8c83690_4_k_cu_c1e056716thrust24THRUST_300001_SM_1000_NS12placeholders2_9E
	.align		8
        /*0150*/ 	.dword	_ZN34_INTERNAL_f8c83690_4_k_cu_c1e056716thrust24THRUST_300001_SM_1000_NS12placeholders3_10E
	.align		8
        /*0158*/ 	.dword	_ZN34_INTERNAL_f8c83690_4_k_cu_c1e056716thrust24THRUST_300001_SM_1000_NS3seqE
	.align		8
        /*0160*/ 	.dword	_ZN34_INTERNAL_f8c83690_4_k_cu_c1e056716thrust24THRUST_300001_SM_1000_NS6deviceE


//--------------------- .text._ZN3cub18CUB_300001_SM_10006detail11EmptyKernelIvEEvv --------------------------
	.section	.text._ZN3cub18CUB_300001_SM_10006detail11EmptyKernelIvEEvv,"ax",@progbits
	.align	128
        .global         _ZN3cub18CUB_300001_SM_10006detail11EmptyKernelIvEEvv
        .type           _ZN3cub18CUB_300001_SM_10006detail11EmptyKernelIvEEvv,@function
        .size           _ZN3cub18CUB_300001_SM_10006detail11EmptyKernelIvEEvv,(.L_x_20 - _ZN3cub18CUB_300001_SM_10006detail11EmptyKernelIvEEvv)
        .other          _ZN3cub18CUB_300001_SM_10006detail11EmptyKernelIvEEvv,@"STO_CUDA_ENTRY STV_DEFAULT"
_ZN3cub18CUB_300001_SM_10006detail11EmptyKernelIvEEvv:
.text._ZN3cub18CUB_300001_SM_10006detail11EmptyKernelIvEEvv:
[----:B------:R-:W-:Y:S01]  /*0000*/  LDC R1, c[0x0][0x37c] ;  /* 0x0000df00ff017b82 */ /* 0x000fe20000000800 */
[----:B------:R-:W-:Y:S05]  /*0010*/  EXIT ;  /* 0x000000000000794d */ /* 0x000fea0003800000 */
.L_x_0:
[----:B------:R-:W-:-:S00]  /*0020*/  BRA `(.L_x_0) ;  /* 0xfffffffc00fc7947 */ /* 0x000fc0000383ffff */
[----:B------:R-:W-:-:S00]  /*0030*/  NOP ;  /* 0x0000000000007918 */ /* 0x000fc00000000000 */
        /* <DEDUP_REMOVED lines=12> */
.L_x_20:


//--------------------- .text._Z22matrix_multiplication8P6Block8S0_S0_PiS1_S1_S1_S1_S1_ --------------------------
	.section	.text._Z22matrix_multiplication8P6Block8S0_S0_PiS1_S1_S1_S1_S1_,"ax",@progbits
	.align	128
        .global         _Z22matrix_multiplication8P6Block8S0_S0_PiS1_S1_S1_S1_S1_
        .type           _Z22matrix_multiplication8P6Block8S0_S0_PiS1_S1_S1_S1_S1_,@function
        .size           _Z22matrix_multiplication8P6Block8S0_S0_PiS1_S1_S1_S1_S1_,(.L_x_21 - _Z22matrix_multiplication8P6Block8S0_S0_PiS1_S1_S1_S1_S1_)
        .other          _Z22matrix_multiplication8P6Block8S0_S0_PiS1_S1_S1_S1_S1_,@"STO_CUDA_ENTRY STV_DEFAULT"
_Z22matrix_multiplication8P6Block8S0_S0_PiS1_S1_S1_S1_S1_:
.text._Z22matrix_multiplication8P6Block8S0_S0_PiS1_S1_S1_S1_S1_:
[----:B------:R-:W0:Y:S08]  /*0000*/  LDC R1, c[0x0][0x37c] ;  /* 0x0000df00ff017b82 */ /* 0x000e300000000800 */
[----:B------:R-:W1:Y:S01]  /*0010*/  LDC.64 R4, c[0x0][0x3c0] ;  /* 0x0000f000ff047b82 */ /* 0x000e620000000a00 */
[----:B------:R-:W1:Y:S01]  /*0020*/  LDCU.64 UR6, c[0x0][0x358] ;  /* 0x00006b00ff0677ac */ /* 0x000e620008000a00 */
[----:B0-----:R-:W-:Y:S01]  /*0030*/  VIADD R1, R1, 0xffffff00 ;  /* 0xffffff0001017836 */ /* 0x001fe20000000000 */
[----:B-1----:R-:W2:Y:S05]  /*0040*/  LDG.E R5, desc[UR6][R4.64] ;  /* 0x0000000604057981 */ /* 0x002eaa000c1e1900 */
[----:B------:R-:W0:Y:S02]  /*0050*/  LDC.64 R2, c[0x0][0x3b8] ;  /* 0x0000ee00ff027b82 */ /* 0x000e240000000a00 */
[----:B0-----:R-:W3:Y:S06]  /*0060*/  LDG.E R2, desc[UR6][R2.64] ;  /* 0x0000000602027981 */ /* 0x001eec000c1e1900 */
[----:B------:R-:W-:Y:S08]  /*0070*/  S2UR UR4, SR_CTAID.X ;  /* 0x00000000000479c3 */ /* 0x000ff00000002500 */
[----:B------:R-:W0:Y:S01]  /*0080*/  S2UR UR5, SR_CTAID.Y ;  /* 0x00000000000579c3 */ /* 0x000e220000002600 */
[----:B--2---:R-:W-:-:S02]  /*0090*/  IABS R8, R5 ;  /* 0x0000000500087213 */ /* 0x004fc40000000000 */
[----:B------:R-:W-:Y:S02]  /*00a0*/  IABS R4, R5 ;  /* 0x0000000500047213 */ /* 0x000fe40000000000 */
[----:B------:R-:W1:Y:S03]  /*00b0*/  I2F.RP R0, R8 ;  /* 0x0000000800007306 */ /* 0x000e660000209400 */
[----:B------:R-:W-:-:S05]  /*00c0*/  IMAD.MOV R4, RZ, RZ, -R4 ;  /* 0x000000ffff047224 */ /* 0x000fca00078e0a04 */
[----:B-1----:R-:W1:Y:S01]  /*00d0*/  MUFU.RCP R0, R0 ;  /* 0x0000000000007308 */ /* 0x002e620000001000 */
[----:B---3--:R-:W-:Y:S02]  /*00e0*/  IABS R3, R2 ;  /* 0x0000000200037213 */ /* 0x008fe40000000000 */
[----:B------:R-:W-:-:S04]  /*00f0*/  LOP3.LUT R2, R2, R5, RZ, 0x3c, !PT ;  /* 0x0000000502027212 */ /* 0x000fc800078e3cff */
[----:B------:R-:W-:Y:S01]  /*0100*/  ISETP.GE.AND P2, PT, R2, RZ, PT ;  /* 0x000000ff0200720c */ /* 0x000fe20003f46270 */
[----:B-1----:R-:W-:-:S04]  /*0110*/  VIADD R6, R0, 0xffffffe ;  /* 0x0ffffffe00067836 */ /* 0x002fc80000000000 */
[----:B------:R1:W2:Y:S02]  /*0120*/  F2I.FTZ.U32.TRUNC.NTZ R7, R6 ;  /* 0x0000000600077305 */ /* 0x0002a4000021f000 */
[----:B-1----:R-:W-:Y:S02]  /*0130*/  IMAD.MOV.U32 R6, RZ, RZ, RZ ;  /* 0x000000ffff067224 */ /* 0x002fe400078e00ff */
[----:B--2---:R-:W-:-:S04]  /*0140*/  IMAD.MOV R9, RZ, RZ, -R7 ;  /* 0x000000ffff097224 */ /* 0x004fc800078e0a07 */
[----:B------:R-:W-:-:S04]  /*0150*/  IMAD R9, R9, R8, RZ ;  /* 0x0000000809097224 */ /* 0x000fc800078e02ff */
[----:B------:R-:W-:Y:S02]  /*0160*/  IMAD.HI.U32 R7, R7, R9, R6 ;  /* 0x0000000907077227 */ /* 0x000fe400078e0006 */
[----:B------:R-:W0:Y:S04]  /*0170*/  S2R R6, SR_TID.Y ;  /* 0x0000000000067919 */ /* 0x000e280000002200 */
[----:B------:R-:W-:Y:S02]  /*0180*/  IMAD.HI.U32 R0, R7, R3, RZ ;  /* 0x0000000307007227 */ /* 0x000fe400078e00ff */
[----:B------:R-:W1:Y:S02]  /*0190*/  LDC R7, c[0x0][0x360] ;  /* 0x0000d800ff077b82 */ /* 0x000e640000000800 */
[----:B------:R-:W-:-:S02]  /*01a0*/  IMAD R3, R0, R4, R3 ;  /* 0x0000000400037224 */ /* 0x000fc400078e0203 */
[----:B------:R-:W1:Y:S03]  /*01b0*/  S2R R4, SR_TID.X ;  /* 0x0000000000047919 */ /* 0x000e660000002100 */
[----:B------:R-:W-:Y:S01]  /*01c0*/  ISETP.GT.U32.AND P1, PT, R8, R3, PT ;  /* 0x000000030800720c */ /* 0x000fe20003f24070 */
[----:B------:R-:W0:-:S12]  /*01d0*/  LDC R9, c[0x0][0x364] ;  /* 0x0000d900ff097b82 */ /* 0x000e180000000800 */
[----:B------:R-:W-:Y:S02]  /*01e0*/  @!P1 IMAD.IADD R3, R3, 0x1, -R8 ;  /* 0x0000000103039824 */ /* 0x000fe400078e0a08 */
[----:B------:R-:W-:Y:S01]  /*01f0*/  @!P1 VIADD R0, R0, 0x1 ;  /* 0x0000000100009836 */ /* 0x000fe20000000000 */
[----:B------:R-:W-:Y:S02]  /*0200*/  ISETP.NE.AND P1, PT, R5, RZ, PT ;  /* 0x000000ff0500720c */ /* 0x000fe40003f25270 */
[----:B------:R-:W-:Y:S01]  /*0210*/  ISETP.GE.U32.AND P0, PT, R3, R8, PT ;  /* 0x000000080300720c */ /* 0x000fe20003f06070 */
[----:B0-----:R-:W-:Y:S02]  /*0220*/  IMAD R9, R9, UR5, R6 ;  /* 0x0000000509097c24 */ /* 0x001fe4000f8e0206 */
[----:B-1----:R-:W-:-:S10]  /*0230*/  IMAD R7, R7, UR4, R4 ;  /* 0x0000000407077c24 */ /* 0x002fd4000f8e0204 */
[----:B------:R-:W-:Y:S01]  /*0240*/  @P0 VIADD R0, R0, 0x1 ;  /* 0x0000000100000836 */ /* 0x000fe20000000000 */
[----:B------:R-:W-:-:S03]  /*0250*/  VIMNMX R3, PT, PT, R7, R9, !PT ;  /* 0x0000000907037248 */ /* 0x000fc60007fe0100 */
[----:B------:R-:W-:Y:S01]  /*0260*/  @!P2 IMAD.MOV R0, RZ, RZ, -R0 ;  /* 0x000000ffff00a224 */ /* 0x000fe200078e0a00 */
[----:B------:R-:W-:-:S04]  /*0270*/  @!P1 LOP3.LUT R0, RZ, R5, RZ, 0x33, !PT ;  /* 0x00000005ff009212 */ /* 0x000fc800078e33ff */
[----:B------:R-:W-:-:S13]  /*0280*/  ISETP.GE.AND P0, PT, R3, R0, PT ;  /* 0x000000000300720c */ /* 0x000fda0003f06270 */
[----:B------:R-:W-:Y:S05]  /*0290*/  @P0 EXIT ;  /* 0x000000000000094d */ /* 0x000fea0003800000 */
[----:B------:R-:W0:Y:S08]  /*02a0*/  LDC.64 R2, c[0x0][0x3a0] ;  /* 0x0000e800ff027b82 */ /* 0x000e300000000a00 */
[----:B------:R-:W1:Y:S08]  /*02b0*/  LDC.64 R68, c[0x0][0x398] ;  /* 0x0000e600ff447b82 */ /* 0x000e700000000a00 */
[----:B------:R-:W2:Y:S01]  /*02c0*/  LDC.64 R70, c[0x0][0x3a8] ;  /* 0x0000ea00ff467b82 */ /* 0x000ea20000000a00 */
[----:B0-----:R-:W-:-:S07]  /*02d0*/  IMAD.WIDE R2, R7, 0x4, R2 ;  /* 0x0000000407027825 */ /* 0x001fce00078e0202 */
[----:B------:R-:W0:Y:S01]  /*02e0*/  LDC.64 R72, c[0x0][0x3b0] ;  /* 0x0000ec00ff487b82 */ /* 0x000e220000000a00 */
[----:B------:R-:W3:Y:S01]  /*02f0*/  LDG.E R2, desc[UR6][R2.64] ;  /* 0x0000000602027981 */ /* 0x000ee2000c1e1900 */
[----:B------:R-:W-:Y:S01]  /*0300*/  BSSY.RECONVERGENT B0, `(.L_x_1) ;  /* 0x0000206000007945 */ /* 0x000fe20003800200 */
[----:B-1----:R-:W-:Y:S01]  /*0310*/  IMAD.WIDE R68, R7, 0x4, R68 ;  /* 0x0000000407447825 */ /* 0x002fe200078e0244 */
[----:B------:R-:W-:Y:S01]  /*0320*/  CS2R R4, SRZ ;  /* 0x0000000000047805 */ /* 0x000fe2000001ff00 */
[----:B------:R1:W-:Y:S01]  /*0330*/  STL.128 [R1], RZ ;  /* 0x000000ff01007387 */ /* 0x0003e20000100c00 */
[----:B------:R-:W-:Y:S02]  /*0340*/  CS2R R6, SRZ ;  /* 0x0000000000067805 */ /* 0x000fe4000001ff00 */
[----:B------:R-:W-:Y:S02]  /*0350*/  CS2R R10, SRZ ;  /* 0x00000000000a7805 */ /* 0x000fe4000001ff00 */
[----:B------:R-:W-:Y:S01]  /*0360*/  CS2R R12, SRZ ;  /* 0x00000000000c7805 */ /* 0x000fe2000001ff00 */
[----:B------:R1:W-:Y:S01]  /*0370*/  STL.128 [R1+0x10], RZ ;  /* 0x000010ff01007387 */ /* 0x0003e20000100c00 */
[----:B------:R-:W-:Y:S01]  /*0380*/  CS2R R14, SRZ ;  /* 0x00000000000e7805 */ /* 0x000fe2000001ff00 */
[----:B--2---:R-:W-:Y:S01]  /*0390*/  IMAD.WIDE.U32 R70, R9, 0x4, R70 ;  /* 0x0000000409467825 */ /* 0x004fe200078e0046 */
[----:B------:R-:W-:Y:S01]  /*03a0*/  CS2R R16, SRZ ;  /* 0x0000000000107805 */ /* 0x000fe2000001ff00 */
[----:B------:R1:W-:Y:S01]  /*03b0*/  STL.128 [R1+0x20], RZ ;  /* 0x000020ff01007387 */ /* 0x0003e20000100c00 */
[----:B------:R-:W-:-:S02]  /*03c0*/  CS2R R18, SRZ ;  /* 0x0000000000127805 */ /* 0x000fc4000001ff00 */
[----:B------:R-:W-:Y:S02]  /*03d0*/  CS2R R20, SRZ ;  /* 0x0000000000147805 */ /* 0x000fe4000001ff00 */
[----:B------:R-:W-:Y:S01]  /*03e0*/  CS2R R22, SRZ ;  /* 0x0000000000167805 */ /* 0x000fe2000001ff00 */
[----:B------:R1:W-:Y:S01]  /*03f0*/  STL.128 [R1+0x30], RZ ;  /* 0x000030ff01007387 */ /* 0x0003e20000100c00 */
[----:B------:R-:W-:Y:S02]  /*0400*/  CS2R R24, SRZ ;  /* 0x0000000000187805 */ /* 0x000fe4000001ff00 */
[----:B------:R-:W-:Y:S01]  /*0410*/  CS2R R26, SRZ ;  /* 0x00000000001a7805 */ /* 0x000fe2000001ff00 */
[----:B0-----:R-:W-:Y:S01]  /*0420*/  IMAD.WIDE.U32 R72, R9, 0x4, R72 ;  /* 0x0000000409487825 */ /* 0x001fe200078e0048 */
[----:B------:R1:W-:Y:S01]  /*0430*/  STL.128 [R1+0x40], RZ ;  /* 0x000040ff01007387 */ /* 0x0003e20000100c00 */
[----:B------:R-:W-:Y:S02]  /*0440*/  CS2R R8, SRZ ;  /* 0x0000000000087805 */ /* 0x000fe4000001ff00 */
[----:B------:R-:W-:-:S02]  /*0450*/  CS2R R28, SRZ ;  /* 0x00000000001c7805 */ /* 0x000fc4000001ff00 */
[----:B------:R-:W-:Y:S01]  /*0460*/  CS2R R30, SRZ ;  /* 0x00000000001e7805 */ /* 0x000fe2000001ff00 */
[----:B------:R1:W-:Y:S01]  /*0470*/  STL.128 [R1+0x50], RZ ;  /* 0x000050ff01007387 */ /* 0x0003e20000100c00 */
[----:B------:R-:W-:Y:S02]  /*0480*/  CS2R R32, SRZ ;  /* 0x0000000000207805 */ /* 0x000fe4000001ff00 */
[----:B------:R-:W-:Y:S02]  /*0490*/  CS2R R34, SRZ ;  /* 0x0000000000227805 */ /* 0x000fe4000001ff00 */
[----:B------:R-:W-:Y:S01]  /*04a0*/  CS2R R36, SRZ ;  /* 0x0000000000247805 */ /* 0x000fe2000001ff00 */
        /* <DEDUP_REMOVED lines=20> */
[----:B------:R1:W-:Y:S04]  /*05f0*/  STL.128 [R1+0xb0], RZ ;  /* 0x0000b0ff01007387 */ /* 0x0003e80000100c00 */
[----:B------:R1:W-:Y:S04]  /*0600*/  STL.128 [R1+0xc0], RZ ;  /* 0x0000c0ff01007387 */ /* 0x0003e80000100c00 */
[----:B------:R1:W-:Y:S04]  /*0610*/  STL.128 [R1+0xd0], RZ ;  /* 0x0000d0ff01007387 */ /* 0x0003e80000100c00 */
[----:B------:R1:W-:Y:S04]  /*0620*/  STL.128 [R1+0xe0], RZ ;  /* 0x0000e0ff01007387 */ /* 0x0003e80000100c00 */
[----:B------:R1:W-:Y:S01]  /*0630*/  STL.128 [R1+0xf0], RZ ;  /* 0x0000f0ff01007387 */ /* 0x0003e20000100c00 */
[----:B---3--:R-:W-:-:S13]  /*0640*/  ISETP.GE.AND P0, PT, R2, 0x1, PT ;  /* 0x000000010200780c */ /* 0x008fda0003f06270 */
[----:B-1----:R-:W-:Y:S05]  /*0650*/  @!P0 BRA `(.L_x_2) ;  /* 0x0000001c00408947 */ /* 0x002fea0003800000 */
[----:B------:R0:W5:Y:S04]  /*0660*/  LDG.E R3, desc[UR6][R68.64] ;  /* 0x0000000644037981 */ /* 0x000168000c1e1900 */
[----:B------:R0:W5:Y:S04]  /*0670*/  LDG.E R4, desc[UR6][R70.64] ;  /* 0x0000000646047981 */ /* 0x000168000c1e1900 */
[----:B------:R0:W5:Y:S01]  /*0680*/  LDG.E R5, desc[UR6][R72.64] ;  /* 0x0000000648057981 */ /* 0x000162000c1e1900 */
[----:B------:R-:W-:Y:S01]  /*0690*/  BSSY.RECONVERGENT B1, `(.L_x_3) ;  /* 0x00001bc000017945 */ /* 0x000fe20003800200 */
[----:B------:R-:W-:Y:S01]  /*06a0*/  CS2R R6, SRZ ;  /* 0x0000000000067805 */ /* 0x000fe2000001ff00 */
[----:B------:R-:W-:-:S07]  /*06b0*/  VIADD R8, R1, 0x10 ;  /* 0x0000001001087836 */ /* 0x000fce0000000000 */
.L_x_9:
[----:B-----5:R-:W-:-:S13]  /*06c0*/  ISETP.GE.AND P0, PT, R6, R5, PT ;  /* 0x000000050600720c */ /* 0x020fda0003f06270 */
[----:B------:R-:W-:Y:S05]  /*06d0*/  @P0 BRA `(.L_x_4) ;  /* 0x0000001800dc0947 */ /* 0x000fea0003800000 */
[----:B------:R-:W1:Y:S01]  /*06e0*/  LDC.64 R10, c[0x0][0x380] ;  /* 0x0000e000ff0a7b82 */ /* 0x000e620000000a00 */
[----:B------:R-:W-:Y:S02]  /*06f0*/  IMAD.IADD R41, R3, 0x1, R7 ;  /* 0x0000000103297824 */ /* 0x000fe400078e0207 */
[----:B------:R-:W-:-:S05]  /*0700*/  IMAD.IADD R43, R4, 0x1, R6 ;  /* 0x00000001042b7824 */ /* 0x000fca00078e0206 */
[----:B------:R-:W2:Y:S01]  /*0710*/  LDC.64 R12, c[0x0][0x388] ;  /* 0x0000e200ff0c7b82 */ /* 0x000ea20000000a00 */
[----:B-1----:R-:W-:-:S05]  /*0720*/  IMAD.WIDE R40, R41, 0x10c, R10 ;  /* 0x0000010c29287825 */ /* 0x002fca00078e020a */
[----:B------:R-:W3:Y:S01]  /*0730*/  LDG.E R9, desc[UR6][R40.64+0x8] ;  /* 0x0000080628097981 */ /* 0x000ee2000c1e1900 */
[----:B--2---:R-:W-:-:S05]  /*0740*/  IMAD.WIDE R42, R43, 0x10c, R12 ;  /* 0x0000010c2b2a7825 */ /* 0x004fca00078e020c */
[----:B------:R-:W3:Y:S01]  /*0750*/  LDG.E R10, desc[UR6][R42.64+0x8] ;  /* 0x000008062a0a7981 */ /* 0x000ee2000c1e1900 */
[----:B------:R-:W-:Y:S01]  /*0760*/  BSSY.RECONVERGENT B2, `(.L_x_5) ;  /* 0x00001ac000027945 */ /* 0x000fe20003800200 */
[----:B---3--:R-:W-:-:S13]  /*0770*/  ISETP.NE.AND P0, PT, R9, R10, PT ;  /* 0x0000000a0900720c */ /* 0x008fda0003f05270 */
[----:B------:R-:W-:Y:S05]  /*0780*/  @P0 BRA `(.L_x_6) ;  /* 0x0000001800840947 */ /* 0x000fea0003800000 */
[----:B------:R1:W5:Y:S04]  /*0790*/  LDG.E R9, desc[UR6][R42.64+0x108] ;  /* 0x000108062a097981 */ /* 0x000368000c1e1900 */
        /* <DEDUP_REMOVED lines=50> */
[----:B0-----:R1:W5:Y:S04]  /*0ac0*/  LDG.E R68, desc[UR6][R42.64+0xd4] ;  /* 0x0000d4062a447981 */ /* 0x001368000c1e1900 */
        /* <DEDUP_REMOVED lines=11> */
[----:B------:R1:W5:Y:S01]  /*0b80*/  LDG.E R80, desc[UR6][R42.64+0x104] ;  /* 0x000104062a507981 */ /* 0x000362000c1e1900 */
[----:B------:R-:W-:Y:S01]  /*0b90*/  IADD3 R82, P0, PT, R40, 0x14, RZ ;  /* 0x0000001428527810 */ /* 0x000fe20007f1e0ff */
[----:B------:R-:W-:Y:S01]  /*0ba0*/  IMAD.MOV.U32 R81, RZ, RZ, R8 ;  /* 0x000000ffff517224 */ /* 0x000fe200078e0008 */
[----:B------:R-:W-:-:S03]  /*0bb0*/  UMOV UR4, URZ ;  /* 0x000000ff00047c82 */ /* 0x000fc60008000000 */
[----:B------:R-:W-:-:S08]  /*0bc0*/  IMAD.X R83, RZ, RZ, R41, P0 ;  /* 0x000000ffff537224 */ /* 0x000fd000000e0629 */
.L_x_7:
[----:B-1----:R-:W2:Y:S04]  /*0bd0*/  LDL.128 R40, [R81+-0x10] ;  /* 0xfffff00051287983 */ /* 0x002ea80000100c00 */
[----:B------:R-:W3:Y:S04]  /*0be0*/  LDG.E R99, desc[UR6][R82.64+-0x8] ;  /* 0xfffff80652637981 */ /* 0x000ee8000c1e1900 */
[----:B------:R-:W4:Y:S04]  /*0bf0*/  LDG.E R98, desc[UR6][R82.64+-0x4] ;  /* 0xfffffc0652627981 */ /* 0x000f28000c1e1900 */
[----:B------:R-:W4:Y:S04]  /*0c00*/  LDG.E R97, desc[UR6][R82.64] ;  /* 0x0000000652617981 */ /* 0x000f28000c1e1900 */
[----:B------:R-:W4:Y:S04]  /*0c10*/  LDG.E R94, desc[UR6][R82.64+0x4] ;  /* 0x00000406525e7981 */ /* 0x000f28000c1e1900 */
[----:B------:R-:W4:Y:S04]  /*0c20*/  LDG.E R95, desc[UR6][R82.64+0x8] ;  /* 0x00000806525f7981 */ /* 0x000f28000c1e1900 */
[----:B------:R-:W4:Y:S04]  /*0c30*/  LDG.E R92, desc[UR6][R82.64+0xc] ;  /* 0x00000c06525c7981 */ /* 0x000f28000c1e1900 */
[----:B------:R-:W4:Y:S04]  /*0c40*/  LDL.128 R44, [R81] ;  /* 0x00000000512c7983 */ /* 0x000f280000100c00 */
[----:B------:R-:W4:Y:S01]  /*0c50*/  LDG.E R93, desc[UR6][R82.64+0x10] ;  /* 0x00001006525d7981 */ /* 0x000f22000c1e1900 */
[----:B------:R-:W-:-:S02]  /*0c60*/  IMAD.MOV.U32 R85, RZ, RZ, RZ ;  /* 0x000000ffff557224 */ /* 0x000fc400078e00ff */
[----:B------:R-:W-:Y:S01]  /*0c70*/  IMAD.MOV.U32 R87, RZ, RZ, RZ ;  /* 0x000000ffff577224 */ /* 0x000fe200078e00ff */
[----:B------:R-:W4:Y:S01]  /*0c80*/  LDG.E R96, desc[UR6][R82.64+0x14] ;  /* 0x0000140652607981 */ /* 0x000f22000c1e1900 */
[----:B------:R-:W-:Y:S02]  /*0c90*/  IMAD.MOV.U32 R89, RZ, RZ, RZ ;  /* 0x000000ffff597224 */ /* 0x000fe400078e00ff */
[----:B------:R-:W-:Y:S01]  /*0ca0*/  IMAD.MOV.U32 R91, RZ, RZ, RZ ;  /* 0x000000ffff5b7224 */ /* 0x000fe200078e00ff */
[----:B------:R-:W-:-:S04]  /*0cb0*/  UIADD3 UR4, UPT, UPT, UR4, 0x1, URZ ;  /* 0x0000000104047890 */ /* 0x000fc8000fffe0ff */
[----:B------:R-:W-:Y:S01]  /*0cc0*/  UISETP.NE.AND UP0, UPT, UR4, 0x8, UPT ;  /* 0x000000080400788c */ /* 0x000fe2000bf05270 */
[----:B--2---:R-:W-:Y:S02]  /*0cd0*/  IMAD.MOV.U32 R84, RZ, RZ, R40 ;  /* 0x000000ffff547224 */ /* 0x004fe400078e0028 */
[----:B------:R-:W-:Y:S02]  /*0ce0*/  IMAD.MOV.U32 R86, RZ, RZ, R41 ;  /* 0x000000ffff567224 */ /* 0x000fe400078e0029 */
[----:B---3-5:R-:W-:-:S04]  /*0cf0*/  IMAD.WIDE.U32 R84, R10, R99, R84 ;  /* 0x000000630a547225 */ /* 0x028fc800078e0054 */
[----:B------:R-:W-:Y:S01]  /*0d00*/  IMAD.MOV.U32 R40, RZ, RZ, R42 ;  /* 0x000000ffff287224 */ /* 0x000fe200078e002a */
[----:B------:R-:W-:Y:S01]  /*0d10*/  ISETP.LT.U32.AND P2, PT, R84, -0x1, PT ;  /* 0xffffffff5400780c */ /* 0x000fe20003f41070 */
[----:B------:R-:W-:Y:S02]  /*0d20*/  IMAD.MOV.U32 R42, RZ, RZ, R43 ;  /* 0x000000ffff2a7224 */ /* 0x000fe400078e002b */
[----:B------:R-:W-:Y:S01]  /*0d30*/  IMAD.WIDE.U32 R86, R18, R99, R86 ;  /* 0x0000006312567225 */ /* 0x000fe200078e0056 */
[----:B------:R-:W-:-:S03]  /*0d40*/  ISETP.LT.U32.AND.EX P2, PT, R85, RZ, PT, P2 ;  /* 0x000000ff5500720c */ /* 0x000fc60003f41120 */
[----:B------:R-:W-:Y:S01]  /*0d50*/  IMAD.MOV.U32 R43, RZ, RZ, RZ ;  /* 0x000000ffff2b7224 */ /* 0x000fe200078e00ff */
[----:B------:R-:W-:Y:S01]  /*0d60*/  ISETP.LT.U32.AND P3, PT, R86, -0x1, PT ;  /* 0xffffffff5600780c */ /* 0x000fe20003f61070 */
[----:B------:R-:W-:Y:S01]  /*0d70*/  IMAD.MOV.U32 R41, RZ, RZ, RZ ;  /* 0x000000ffff297224 */ /* 0x000fe200078e00ff */
[----:B------:R-:W-:Y:S01]  /*0d80*/  SEL R84, R84, 0xffffffff, P2 ;  /* 0xffffffff54547807 */ /* 0x000fe20001000000 */
[-C--:B------:R-:W-:Y:S01]  /*0d90*/  IMAD.WIDE.U32 R42, R34, R99.reuse, R42 ;  /* 0x00000063222a7225 */ /* 0x080fe200078e002a */
[----:B------:R-:W-:Y:S02]  /*0da0*/  ISETP.LT.U32.AND.EX P3, PT, R87, RZ, PT, P3 ;  /* 0x000000ff5700720c */ /* 0x000fe40003f61130 */
[----:B------:R-:W-:Y:S01]  /*0db0*/  SEL R85, R85, RZ, P2 ;  /* 0x000000ff55557207 */ /* 0x000fe20001000000 */
[----:B------:R-:W-:Y:S01]  /*0dc0*/  IMAD.WIDE.U32 R40, R26, R99, R40 ;  /* 0x000000631a287225 */ /* 0x000fe200078e0028 */
[----:B------:R-:W-:Y:S02]  /*0dd0*/  ISETP.LT.U32.AND P0, PT, R42, -0x1, PT ;  /* 0xffffffff2a00780c */ /* 0x000fe40003f01070 */
[----:B------:R-:W-:Y:S01]  /*0de0*/  SEL R86, R86, 0xffffffff, P3 ;  /* 0xffffffff56567807 */ /* 0x000fe20001800000 */
[----:B----4-:R-:W-:Y:S01]  /*0df0*/  IMAD.WIDE.U32 R84, R11, R98, R84 ;  /* 0x000000620b547225 */ /* 0x010fe200078e0054 */
[----:B------:R-:W-:-:S02]  /*0e00*/  SEL R87, R87, RZ, P3 ;  /* 0x000000ff57577207 */ /* 0x000fc40001800000 */
[----:B------:R-:W-:Y:S02]  /*0e10*/  ISETP.LT.U32.AND.EX P0, PT, R43, RZ, PT, P0 ;  /* 0x000000ff2b00720c */ /* 0x000fe40003f01100 */
[----:B------:R-:W-:Y:S01]  /*0e20*/  ISETP.LT.U32.AND P2, PT, R84, -0x1, PT ;  /* 0xffffffff5400780c */ /* 0x000fe20003f41070 */
[-C--:B------:R-:W-:Y:S01]  /*0e30*/  IMAD.WIDE.U32 R86, R19, R98.reuse, R86 ;  /* 0x0000006213567225 */ /* 0x080fe200078e0056 */
[----:B------:R-:W-:Y:S02]  /*0e40*/  SEL R42, R42, 0xffffffff, P0 ;  /* 0xffffffff2a2a7807 */ /* 0x000fe40000000000 */
[----:B------:R-:W-:Y:S02]  /*0e50*/  SEL R43, R43, RZ, P0 ;  /* 0x000000ff2b2b7207 */ /* 0x000fe40000000000 */
[----:B------:R-:W-:Y:S02]  /*0e60*/  ISETP.LT.U32.AND P3, PT, R86, -0x1, PT ;  /* 0xffffffff5600780c */ /* 0x000fe40003f61070 */
[----:B------:R-:W-:Y:S01]  /*0e70*/  ISETP.LT.U32.AND.EX P2, PT, R85, RZ, PT, P2 ;  /* 0x000000ff5500720c */ /* 0x000fe20003f41120 */
[----:B------:R-:W-:Y:S01]  /*0e80*/  IMAD.WIDE.U32 R42, R35, R98, R42 ;  /* 0x00000062232a7225 */ /* 0x000fe200078e002a */
[----:B------:R-:W-:-:S02]  /*0e90*/  ISETP.LT.U32.AND P1, PT, R40, -0x1, PT ;  /* 0xffffffff2800780c */ /* 0x000fc40003f21070 */
[----:B------:R-:W-:Y:S02]  /*0ea0*/  ISETP.LT.U32.AND.EX P3, PT, R87, RZ, PT, P3 ;  /* 0x000000ff5700720c */ /* 0x000fe40003f61130 */
[----:B------:R-:W-:Y:S02]  /*0eb0*/  SEL R84, R84, 0xffffffff, P2 ;  /* 0xffffffff54547807 */ /* 0x000fe40001000000 */
[----:B------:R-:W-:Y:S02]  /*0ec0*/  SEL R85, R85, RZ, P2 ;  /* 0x000000ff55557207 */ /* 0x000fe40001000000 */
[----:B------:R-:W-:Y:S02]  /*0ed0*/  ISETP.LT.U32.AND P0, PT, R42, -0x1, PT ;  /* 0xffffffff2a00780c */ /* 0x000fe40003f01070 */
[----:B------:R-:W-:Y:S01]  /*0ee0*/  ISETP.LT.U32.AND.EX P1, PT, R41, RZ, PT, P1 ;  /* 0x000000ff2900720c */ /* 0x000fe20003f21110 */
[----:B------:R-:W-:Y:S01]  /*0ef0*/  IMAD.WIDE.U32 R84, R12, R97, R84 ;  /* 0x000000610c547225 */ /* 0x000fe200078e0054 */
[----:B------:R-:W-:-:S02]  /*0f00*/  SEL R86, R86, 0xffffffff, P3 ;  /* 0xffffffff56567807 */ /* 0x000fc40001800000 */
[----:B------:R-:W-:Y:S02]  /*0f10*/  SEL R87, R87, RZ, P3 ;  /* 0x000000ff57577207 */ /* 0x000fe40001800000 */
[----:B------:R-:W-:Y:S02]  /*0f20*/  ISETP.LT.U32.AND.EX P0, PT, R43, RZ, PT, P0 ;  /* 0x000000ff2b00720c */ /* 0x000fe40003f01100 */
[----:B------:R-:W-:Y:S01]  /*0f30*/  SEL R40, R40, 0xffffffff, P1 ;  /* 0xffffffff28287807 */ /* 0x000fe20000800000 */
[----:B------:R-:W-:Y:S01]  /*0f40*/  IMAD.WIDE.U32 R86, R20, R97, R86 ;  /* 0x0000006114567225 */ /* 0x000fe200078e0056 */
[----:B------:R-:W-:Y:S02]  /*0f50*/  SEL R41, R41, RZ, P1 ;  /* 0x000000ff29297207 */ /* 0x000fe40000800000 */
[----:B------:R-:W-:Y:S02]  /*0f60*/  SEL R42, R42, 0xffffffff, P0 ;  /* 0xffffffff2a2a7807 */ /* 0x000fe40000000000 */
[----:B------:R-:W-:Y:S01]  /*0f70*/  SEL R43, R43, RZ, P0 ;  /* 0x000000ff2b2b7207 */ /* 0x000fe20000000000 */
[----:B------:R-:W-:Y:S01]  /*0f80*/  IMAD.WIDE.U32 R40, R27, R98, R40 ;  /* 0x000000621b287225 */ /* 0x000fe200078e0028 */
[----:B------:R-:W-:-:S02]  /*0f90*/  ISETP.LT.U32.AND P2, PT, R84, -0x1, PT ;  /* 0xffffffff5400780c */ /* 0x000fc40003f41070 */
[----:B------:R-:W-:Y:S01]  /*0fa0*/  ISETP.LT.U32.AND P3, PT, R86, -0x1, PT ;  /* 0xffffffff5600780c */ /* 0x000fe20003f61070 */
[----:B------:R-:W-:Y:S01]  /*0fb0*/  IMAD.WIDE.U32 R42, R36, R97, R42 ;  /* 0x00000061242a7225 */ /* 0x000fe200078e002a */
[----:B------:R-:W-:Y:S02]  /*0fc0*/  ISETP.LT.U32.AND.EX P2, PT, R85, RZ, PT, P2 ;  /* 0x000000ff5500720c */ /* 0x000fe40003f41120 */
[----:B------:R-:W-:Y:S02]  /*0fd0*/  ISETP.LT.U32.AND P1, PT, R40, -0x1, PT ;  /* 0xffffffff2800780c */ /* 0x000fe40003f21070 */
[----:B------:R-:W-:Y:S02]  /*0fe0*/  ISETP.LT.U32.AND.EX P3, PT, R87, RZ, PT, P3 ;  /* 0x000000ff5700720c */ /* 0x000fe40003f61130 */
[----:B------:R-:W-:Y:S02]  /*0ff0*/  SEL R84, R84, 0xffffffff, P2 ;  /* 0xffffffff54547807 */ /* 0x000fe40001000000 */
[----:B------:R-:W-:-:S02]  /*1000*/  SEL R85, R85, RZ, P2 ;  /* 0x000000ff55557207 */ /* 0x000fc40001000000 */
[----:B------:R-:W-:Y:S02]  /*1010*/  ISETP.LT.U32.AND P0, PT, R42, -0x1, PT ;  /* 0xffffffff2a00780c */ /* 0x000fe40003f01070 */
[----:B------:R-:W-:Y:S01]  /*1020*/  ISETP.LT.U32.AND.EX P1, PT, R41, RZ, PT, P1 ;  /* 0x000000ff2900720c */ /* 0x000fe20003f21110 */
[-C--:B------:R-:W-:Y:S01]  /*1030*/  IMAD.WIDE.U32 R84, R13, R94.reuse, R84 ;  /* 0x0000005e0d547225 */ /* 0x080fe200078e0054 */
[----:B------:R-:W-:Y:S02]  /*1040*/  SEL R86, R86, 0xffffffff, P3 ;  /* 0xffffffff56567807 */ /* 0x000fe40001800000 */
[----:B------:R-:W-:Y:S02]  /*1050*/  SEL R87, R87, RZ, P3 ;  /* 0x000000ff57577207 */ /* 0x000fe40001800000 */
[----:B------:R-:W-:Y:S02]  /*1060*/  ISETP.LT.U32.AND.EX P0, PT, R43, RZ, PT, P0 ;  /* 0x000000ff2b00720c */ /* 0x000fe40003f01100 */
[----:B------:R-:W-:Y:S01]  /*1070*/  SEL R40, R40, 0xffffffff, P1 ;  /* 0xffffffff28287807 */ /* 0x000fe20000800000 */
[----:B------:R-:W-:Y:S01]  /*1080*/  IMAD.WIDE.U32 R86, R21, R94, R86 ;  /* 0x0000005e15567225 */ /* 0x000fe200078e0056 */
[----:B------:R-:W-:-:S02]  /*1090*/  SEL R41, R41, RZ, P1 ;  /* 0x000000ff29297207 */ /* 0x000fc40000800000 */
[----:B------:R-:W-:Y:S02]  /*10a0*/  SEL R42, R42, 0xffffffff, P0 ;  /* 0xffffffff2a2a7807 */ /* 0x000fe40000000000 */
[----:B------:R-:W-:Y:S02]  /*10b0*/  SEL R43, R43, RZ, P0 ;  /* 0x000000ff2b2b7207 */ /* 0x000fe40000000000 */
[----:B------:R-:W-:Y:S01]  /*10c0*/  ISETP.LT.U32.AND P2, PT, R84, -0x1, PT ;  /* 0xffffffff5400780c */ /* 0x000fe20003f41070 */
[----:B------:R-:W-:Y:S01]  /*10d0*/  IMAD.WIDE.U32 R40, R28, R97, R40 ;  /* 0x000000611c287225 */ /* 0x000fe200078e0028 */
        /* <DEDUP_REMOVED lines=13> */
[----:B------:R-:W-:Y:S02]  /*11b0*/  SEL R40, R40, 0xffffffff, P1 ;  /* 0xffffffff28287807 */ /* 0x000fe40000800000 */
[----:B------:R-:W-:Y:S02]  /*11c0*/  SEL R41, R41, RZ, P1 ;  /* 0x000000ff29297207 */ /* 0x000fe40000800000 */
[----:B------:R-:W-:Y:S02]  /*11d0*/  SEL R42, R42, 0xffffffff, P0 ;  /* 0xffffffff2a2a7807 */ /* 0x000fe40000000000 */
[----:B------:R-:W-:-:S02]  /*11e0*/  SEL R43, R43, RZ, P0 ;  /* 0x000000ff2b2b7207 */ /* 0x000fc40000000000 */
[----:B------:R-:W-:Y:S01]  /*11f0*/  ISETP.LT.U32.AND P0, PT, R84, -0x1, PT ;  /* 0xffffffff5400780c */ /* 0x000fe20003f01070 */
[----:B------:R-:W-:-:S03]  /*1200*/  IMAD.WIDE.U32 R40, R29, R94, R40 ;  /* 0x0000005e1d287225 */ /* 0x000fc600078e0028 */
[C---:B------:R-:W-:Y:S01]  /*1210*/  ISETP.LT.U32.AND.EX P0, PT, R85.reuse, RZ, PT, P0 ;  /* 0x000000ff5500720c */ /* 0x040fe20003f01100 */
[-C--:B------:R-:W-:Y:S01]  /*1220*/  IMAD.WIDE.U32 R86, R22, R95.reuse, R86 ;  /* 0x0000005f16567225 */ /* 0x080fe200078e0056 */
[----:B------:R-:W-:Y:S02]  /*1230*/  ISETP.LT.U32.AND P1, PT, R40, -0x1, PT ;  /* 0xffffffff2800780c */ /* 0x000fe40003f21070 */
[----:B------:R-:W-:Y:S01]  /*1240*/  SEL R84, R84, 0xffffffff, P0 ;  /* 0xffffffff54547807 */ /* 0x000fe20000000000 */
[----:B------:R-:W-:Y:S01]  /*1250*/  IMAD.WIDE.U32 R42, R38, R95, R42 ;  /* 0x0000005f262a7225 */ /* 0x000fe200078e002a */
[----:B------:R-:W-:Y:S02]  /*1260*/  SEL R85, R85, RZ, P0 ;  /* 0x000000ff55557207 */ /* 0x000fe40000000000 */
[----:B------:R-:W-:Y:S02]  /*1270*/  ISETP.LT.U32.AND P2, PT, R86, -0x1, PT ;  /* 0xffffffff5600780c */ /* 0x000fe40003f41070 */
[----:B------:R-:W-:Y:S01]  /*1280*/  ISETP.LT.U32.AND.EX P1, PT, R41, RZ, PT, P1 ;  /* 0x000000ff2900720c */ /* 0x000fe20003f21110 */
[----:B------:R-:W-:Y:S01]  /*1290*/  IMAD.WIDE.U32 R84, R15, R92, R84 ;  /* 0x0000005c0f547225 */ /* 0x000fe200078e0054 */
[----:B------:R-:W-:-:S02]  /*12a0*/  ISETP.LT.U32.AND.EX P2, PT, R87, RZ, PT, P2 ;  /* 0x000000ff5700720c */ /* 0x000fc40003f41120 */
[----:B------:R-:W-:Y:S02]  /*12b0*/  ISETP.LT.U32.AND P0, PT, R42, -0x1, PT ;  /* 0xffffffff2a00780c */ /* 0x000fe40003f01070 */
[----:B------:R-:W-:Y:S02]  /*12c0*/  SEL R40, R40, 0xffffffff, P1 ;  /* 0xffffffff28287807 */ /* 0x000fe40000800000 */
[----:B------:R-:W-:Y:S02]  /*12d0*/  SEL R41, R41, RZ, P1 ;  /* 0x000000ff29297207 */ /* 0x000fe40000800000 */
[----:B------:R-:W-:Y:S02]  /*12e0*/  SEL R86, R86, 0xffffffff, P2 ;  /* 0xffffffff56567807 */ /* 0x000fe40001000000 */
[----:B------:R-:W-:Y:S02]  /*12f0*/  SEL R87, R87, RZ, P2 ;  /* 0x000000ff57577207 */ /* 0x000fe40001000000 */
[----:B------:R-:W-:-:S02]  /*1300*/  ISETP.LT.U32.AND.EX P2, PT, R43, RZ, PT, P0 ;  /* 0x000000ff2b00720c */ /* 0x000fc40003f41100 */
[----:B------:R-:W-:Y:S01]  /*1310*/  ISETP.LT.U32.AND P0, PT, R84, -0x1, PT ;  /* 0xffffffff5400780c */ /* 0x000fe20003f01070 */
[----:B------:R-:W-:-:S03]  /*1320*/  IMAD.WIDE.U32 R40, R30, R95, R40 ;  /* 0x0000005f1e287225 */ /* 0x000fc600078e0028 */
[----:B------:R-:W-:Y:S01]  /*1330*/  ISETP.LT.U32.AND.EX P0, PT, R85, RZ, PT, P0 ;  /* 0x000000ff5500720c */ /* 0x000fe20003f01100 */
[----:B------:R-:W-:Y:S01]  /*1340*/  IMAD.WIDE.U32 R86, R23, R92, R86 ;  /* 0x0000005c17567225 */ /* 0x000fe200078e0056 */
[----:B------:R-:W-:-:S03]  /*1350*/  ISETP.LT.U32.AND P1, PT, R40, -0x1, PT ;  /* 0xffffffff2800780c */ /* 0x000fc60003f21070 */
[----:B------:R-:W-:Y:S01]  /*1360*/  IMAD.MOV.U32 R88, RZ, RZ, R44 ;  /* 0x000000ffff587224 */ /* 0x000fe200078e002c */
[----:B------:R-:W-:Y:S01]  /*1370*/  SEL R84, R84, 0xffffffff, P0 ;  /* 0xffffffff54547807 */ /* 0x000fe20000000000 */
[----:B------:R-:W-:Y:S01]  /*1380*/  IMAD.MOV.U32 R90, RZ, RZ, R45 ;  /* 0x000000ffff5a7224 */ /* 0x000fe200078e002d */
[----:B------:R-:W-:Y:S01]  /*1390*/  SEL R85, R85, RZ, P0 ;  /* 0x000000ff55557207 */ /* 0x000fe20000000000 */
[----:B------:R-:W-:Y:S01]  /*13a0*/  IMAD.MOV.U32 R44, RZ, RZ, R46 ;  /* 0x000000ffff2c7224 */ /* 0x000fe200078e002e */
[----:B------:R-:W-:Y:S01]  /*13b0*/  ISETP.LT.U32.AND P0, PT, R86, -0x1, PT ;  /* 0xffffffff5600780c */ /* 0x000fe20003f01070 */
[----:B------:R-:W-:Y:S02]  /*13c0*/  IMAD.MOV.U32 R45, RZ, RZ, RZ ;  /* 0x000000ffff2d7224 */ /* 0x000fe400078e00ff */
[----:B------:R-:W-:Y:S02]  /*13d0*/  IMAD.MOV.U32 R46, RZ, RZ, R47 ;  /* 0x000000ffff2e7224 */ /* 0x000fe400078e002f */
[----:B------:R-:W-:Y:S01]  /*13e0*/  IMAD.MOV.U32 R47, RZ, RZ, RZ ;  /* 0x000000ffff2f7224 */ /* 0x000fe200078e00ff */
[----:B------:R-:W-:Y:S01]  /*13f0*/  ISETP.LT.U32.AND.EX P1, PT, R41, RZ, PT, P1 ;  /* 0x000000ff2900720c */ /* 0x000fe20003f21110 */
[----:B------:R-:W-:Y:S01]  /*1400*/  IMAD.WIDE.U32 R88, R50, R99, R88 ;  /* 0x0000006332587225 */ /* 0x000fe200078e0058 */
[----:B------:R-:W-:-:S03]  /*1410*/  ISETP.LT.U32.AND.EX P0, PT, R87, RZ, PT, P0 ;  /* 0x000000ff5700720c */ /* 0x000fc60003f01100 */
[----:B------:R-:W-:-:S04]  /*1420*/  IMAD.WIDE.U32 R90, R58, R99, R90 ;  /* 0x000000633a5a7225 */ /* 0x000fc800078e005a */
[----:B------:R-:W-:Y:S01]  /*1430*/  IMAD.WIDE.U32 R44, R66, R99, R44 ;  /* 0x00000063422c7225 */ /* 0x000fe200078e002c */
[----:B------:R-:W-:-:S03]  /*1440*/  SEL R40, R40, 0xffffffff, P1 ;  /* 0xffffffff28287807 */ /* 0x000fc60000800000 */
[----:B------:R-:W-:Y:S01]  /*1450*/  IMAD.WIDE.U32 R46, R74, R99, R46 ;  /* 0x000000634a2e7225 */ /* 0x000fe200078e002e */
[----:B------:R-:W-:Y:S02]  /*1460*/  SEL R41, R41, RZ, P1 ;  /* 0x000000ff29297207 */ /* 0x000fe40000800000 */
[----:B------:R-:W-:Y:S02]  /*1470*/  SEL R42, R42, 0xffffffff, P2 ;  /* 0xffffffff2a2a7807 */ /* 0x000fe40001000000 */
[----:B------:R-:W-:Y:S02]  /*1480*/  SEL R43, R43, RZ, P2 ;  /* 0x000000ff2b2b7207 */ /* 0x000fe40001000000 */
[----:B------:R-:W-:Y:S02]  /*1490*/  ISETP.LT.U32.AND P2, PT, R88, -0x1, PT ;  /* 0xffffffff5800780c */ /* 0x000fe40003f41070 */
[----:B------:R-:W-:Y:S02]  /*14a0*/  SEL R86, R86, 0xffffffff, P0 ;  /* 0xffffffff56567807 */ /* 0x000fe40000000000 */
[----:B------:R-:W-:-:S02]  /*14b0*/  SEL R87, R87, RZ, P0 ;  /* 0x000000ff57577207 */ /* 0x000fc40000000000 */
[----:B------:R-:W-:Y:S02]  /*14c0*/  ISETP.LT.U32.AND P3, PT, R90, -0x1, PT ;  /* 0xffffffff5a00780c */ /* 0x000fe40003f61070 */
[----:B------:R-:W-:Y:S02]  /*14d0*/  ISETP.LT.U32.AND P1, PT, R44, -0x1, PT ;  /* 0xffffffff2c00780c */ /* 0x000fe40003f21070 */
[----:B------:R-:W-:Y:S01]  /*14e0*/  ISETP.LT.U32.AND P0, PT, R46, -0x1, PT ;  /* 0xffffffff2e00780c */ /* 0x000fe20003f01070 */
[----:B------:R-:W-:Y:S01]  /*14f0*/  IMAD.WIDE.U32 R40, R31, R92, R40 ;  /* 0x0000005c1f287225 */ /* 0x000fe200078e0028 */
[----:B------:R-:W-:Y:S02]  /*1500*/  ISETP.LT.U32.AND.EX P2, PT, R89, RZ, PT, P2 ;  /* 0x000000ff5900720c */ /* 0x000fe40003f41120 */
[----:B------:R-:W-:Y:S02]  /*1510*/  ISETP.LT.U32.AND.EX P3, PT, R91, RZ, PT, P3 ;  /* 0x000000ff5b00720c */ /* 0x000fe40003f61130 */
[----:B------:R-:W-:-:S02]  /*1520*/  ISETP.LT.U32.AND.EX P1, PT, R45, RZ, PT, P1 ;  /* 0x000000ff2d00720c */ /* 0x000fc40003f21110 */
[----:B------:R-:W-:Y:S02]  /*1530*/  ISETP.LT.U32.AND.EX P0, PT, R47, RZ, PT, P0 ;  /* 0x000000ff2f00720c */ /* 0x000fe40003f01100 */
[----:B------:R-:W-:Y:S02]  /*1540*/  SEL R88, R88, 0xffffffff, P2 ;  /* 0xffffffff58587807 */ /* 0x000fe40001000000 */
[----:B------:R-:W-:Y:S02]  /*1550*/  SEL R89, R89, RZ, P2 ;  /* 0x000000ff59597207 */ /* 0x000fe40001000000 */
[----:B------:R-:W-:Y:S02]  /*1560*/  SEL R90, R90, 0xffffffff, P3 ;  /* 0xffffffff5a5a7807 */ /* 0x000fe40001800000 */
[----:B------:R-:W-:Y:S02]  /*1570*/  SEL R91, R91, RZ, P3 ;  /* 0x000000ff5b5b7207 */ /* 0x000fe40001800000 */
[----:B------:R-:W-:-:S02]  /*1580*/  SEL R44, R44, 0xffffffff, P1 ;  /* 0xffffffff2c2c7807 */ /* 0x000fc40000800000 */
[----:B------:R-:W-:Y:S02]  /*1590*/  SEL R45, R45, RZ, P1 ;  /* 0x000000ff2d2d7207 */ /* 0x000fe40000800000 */
[----:B------:R-:W-:Y:S02]  /*15a0*/  SEL R46, R46, 0xffffffff, P0 ;  /* 0xffffffff2e2e7807 */ /* 0x000fe40000000000 */
[----:B------:R-:W-:Y:S02]  /*15b0*/  SEL R47, R47, RZ, P0 ;  /* 0x000000ff2f2f7207 */ /* 0x000fe40000000000 */
[----:B------:R-:W-:Y:S01]  /*15c0*/  ISETP.LT.U32.AND P0, PT, R40, -0x1, PT ;  /* 0xffffffff2800780c */ /* 0x000fe20003f01070 */
[----:B------:R-:W-:-:S03]  /*15d0*/  IMAD.WIDE.U32 R88, R51, R98, R88 ;  /* 0x0000006233587225 */ /* 0x000fc600078e0058 */
[----:B------:R-:W-:Y:S01]  /*15e0*/  ISETP.LT.U32.AND.EX P0, PT, R41, RZ, PT, P0 ;  /* 0x000000ff2900720c */ /* 0x000fe20003f01100 */
[----:B------:R-:W-:-:S04]  /*15f0*/  IMAD.WIDE.U32 R90, R59, R98, R90 ;  /* 0x000000623b5a7225 */ /* 0x000fc800078e005a */
[----:B------:R-:W-:-:S04]  /*1600*/  IMAD.WIDE.U32 R44, R67, R98, R44 ;  /* 0x00000062432c7225 */ /* 0x000fc800078e002c */
[----:B------:R-:W-:Y:S01]  /*1610*/  IMAD.WIDE.U32 R46, R75, R98, R46 ;  /* 0x000000624b2e7225 */ /* 0x000fe200078e002e */
[----:B------:R-:W-:Y:S02]  /*1620*/  ISETP.LT.U32.AND P2, PT, R88, -0x1, PT ;  /* 0xffffffff5800780c */ /* 0x000fe40003f41070 */
[----:B------:R-:W-:Y:S02]  /*1630*/  SEL R40, R40, 0xffffffff, P0 ;  /* 0xffffffff28287807 */ /* 0x000fe40000000000 */
[----:B------:R-:W-:Y:S02]  /*1640*/  SEL R41, R41, RZ, P0 ;  /* 0x000000ff29297207 */ /* 0x000fe40000000000 */
[----:B------:R-:W-:Y:S02]  /*1650*/  ISETP.LT.U32.AND P3, PT, R90, -0x1, PT ;  /* 0xffffffff5a00780c */ /* 0x000fe40003f61070 */
[----:B------:R-:W-:Y:S02]  /*1660*/  ISETP.LT.U32.AND P1, PT, R44, -0x1, PT ;  /* 0xffffffff2c00780c */ /* 0x000fe40003f21070 */
[----:B------:R-:W-:Y:S01]  /*1670*/  ISETP.LT.U32.AND P0, PT, R46, -0x1, PT ;  /* 0xffffffff2e00780c */ /* 0x000fe20003f01070 */
[----:B------:R-:W-:Y:S01]  /*1680*/  IMAD.WIDE.U32 R42, R39, R92, R42 ;  /* 0x0000005c272a7225 */ /* 0x000fe200078e002a */
[----:B------:R-:W-:-:S02]  /*1690*/  ISETP.LT.U32.AND.EX P2, PT, R89, RZ, PT, P2 ;  /* 0x000000ff5900720c */ /* 0x000fc40003f41120 */
[----:B------:R-:W-:Y:S02]  /*16a0*/  ISETP.LT.U32.AND.EX P3, PT, R91, RZ, PT, P3 ;  /* 0x000000ff5b00720c */ /* 0x000fe40003f61130 */
[----:B------:R-:W-:Y:S02]  /*16b0*/  ISETP.LT.U32.AND.EX P1, PT, R45, RZ, PT, P1 ;  /* 0x000000ff2d00720c */ /* 0x000fe40003f21110 */
[----:B------:R-:W-:Y:S02]  /*16c0*/  ISETP.LT.U32.AND.EX P0, PT, R47, RZ, PT, P0 ;  /* 0x000000ff2f00720c */ /* 0x000fe40003f01100 */
[----:B------:R-:W-:Y:S02]  /*16d0*/  SEL R88, R88, 0xffffffff, P2 ;  /* 0xffffffff58587807 */ /* 0x000fe40001000000 */
[----:B------:R-:W-:Y:S02]  /*16e0*/  SEL R89, R89, RZ, P2 ;  /* 0x000000ff59597207 */ /* 0x000fe40001000000 */
[----:B------:R-:W-:-:S02]  /*16f0*/  SEL R90, R90, 0xffffffff, P3 ;  /* 0xffffffff5a5a7807 */ /* 0x000fc40001800000 */
[----:B------:R-:W-:Y:S02]  /*1700*/  SEL R91, R91, RZ, P3 ;  /* 0x000000ff5b5b7207 */ /* 0x000fe40001800000 */
[----:B------:R-:W-:Y:S02]  /*1710*/  SEL R44, R44, 0xffffffff, P1 ;  /* 0xffffffff2c2c7807 */ /* 0x000fe40000800000 */
        /* <DEDUP_REMOVED lines=117> */
[----:B------:R-:W-:Y:S01]  /*1e70*/  ISETP.LT.U32.AND.EX P3, PT, R91, RZ, PT, P3 ;  /* 0x000000ff5b00720c */ /* 0x000fe20003f61130 */
[-C--:B------:R-:W-:Y:S01]  /*1e80*/  IMAD.WIDE.U32 R86, R25, R96.reuse, R86 ;  /* 0x0000006019567225 */ /* 0x080fe200078e0056 */
[----:B------:R-:W-:Y:S02]  /*1e90*/  ISETP.LT.U32.AND.EX P1, PT, R45, RZ, PT, P1 ;  /* 0x000000ff2d00720c */ /* 0x000fe40003f21110 */
[----:B------:R-:W-:Y:S01]  /*1ea0*/  ISETP.LT.U32.AND.EX P0, PT, R47, RZ, PT, P0 ;  /* 0x000000ff2f00720c */ /* 0x000fe20003f01100 */
[----:B------:R-:W-:Y:S01]  /*1eb0*/  IMAD.WIDE.U32 R94, R33, R96, R40 ;  /* 0x00000060215e7225 */ /* 0x000fe200078e0028 */
[----:B------:R-:W-:-:S03]  /*1ec0*/  SEL R88, R88, 0xffffffff, P2 ;  /* 0xffffffff58587807 */ /* 0x000fc60001000000 */
[----:B------:R-:W-:Y:S01]  /*1ed0*/  IMAD.WIDE.U32 R92, R49, R96, R42 ;  /* 0x00000060315c7225 */ /* 0x000fe200078e002a */
[----:B------:R-:W-:Y:S02]  /*1ee0*/  SEL R89, R89, RZ, P2 ;  /* 0x000000ff59597207 */ /* 0x000fe40001000000 */
[----:B------:R-:W-:Y:S02]  /*1ef0*/  SEL R90, R90, 0xffffffff, P3 ;  /* 0xffffffff5a5a7807 */ /* 0x000fe40001800000 */
[----:B------:R-:W-:Y:S02]  /*1f00*/  SEL R91, R91, RZ, P3 ;  /* 0x000000ff5b5b7207 */ /* 0x000fe40001800000 */
[----:B------:R-:W-:Y:S02]  /*1f10*/  SEL R44, R44, 0xffffffff, P1 ;  /* 0xffffffff2c2c7807 */ /* 0x000fe40000800000 */
[----:B------:R-:W-:Y:S02]  /*1f20*/  SEL R45, R45, RZ, P1 ;  /* 0x000000ff2d2d7207 */ /* 0x000fe40000800000 */
[----:B------:R-:W-:-:S02]  /*1f30*/  SEL R46, R46, 0xffffffff, P0 ;  /* 0xffffffff2e2e7807 */ /* 0x000fc40000000000 */
[----:B------:R-:W-:Y:S02]  /*1f40*/  SEL R47, R47, RZ, P0 ;  /* 0x000000ff2f2f7207 */ /* 0x000fe40000000000 */
[----:B------:R-:W-:Y:S02]  /*1f50*/  ISETP.LT.U32.AND P2, PT, R84, -0x1, PT ;  /* 0xffffffff5400780c */ /* 0x000fe40003f41070 */
        /* <DEDUP_REMOVED lines=9> */
[----:B------:R-:W-:-:S04]  /*1ff0*/  IMAD.WIDE.U32 R98, R73, R96, R44 ;  /* 0x0000006049627225 */ /* 0x000fc800078e002c */
[----:B------:R-:W-:Y:S01]  /*2000*/  IMAD.WIDE.U32 R96, R9, R96, R46 ;  /* 0x0000006009607225 */ /* 0x000fe200078e002e */
[----:B------:R-:W-:Y:S02]  /*2010*/  SEL R40, R84, 0xffffffff, P2 ;  /* 0xffffffff54287807 */ /* 0x000fe40001000000 */
[----:B------:R-:W-:Y:S02]  /*2020*/  SEL R41, R86, 0xffffffff, P3 ;  /* 0xffffffff56297807 */ /* 0x000fe40001800000 */
[----:B------:R-:W-:Y:S02]  /*2030*/  SEL R42, R94, 0xffffffff, P0 ;  /* 0xffffffff5e2a7807 */ /* 0x000fe40000000000 */
[----:B------:R-:W-:Y:S02]  /*2040*/  SEL R43, R92, 0xffffffff, P1 ;  /* 0xffffffff5c2b7807 */ /* 0x000fe40000800000 */
[----:B------:R-:W-:Y:S02]  /*2050*/  ISETP.LT.U32.AND P2, PT, R88, -0x1, PT ;  /* 0xffffffff5800780c */ /* 0x000fe40003f41070 */
[----:B------:R-:W-:-:S02]  /*2060*/  ISETP.LT.U32.AND P3, PT, R90, -0x1, PT ;  /* 0xffffffff5a00780c */ /* 0x000fc40003f61070 */
[----:B------:R-:W-:Y:S02]  /*2070*/  ISETP.LT.U32.AND P0, PT, R98, -0x1, PT ;  /* 0xffffffff6200780c */ /* 0x000fe40003f01070 */
[----:B------:R-:W-:Y:S02]  /*2080*/  ISETP.LT.U32.AND P1, PT, R96, -0x1, PT ;  /* 0xffffffff6000780c */ /* 0x000fe40003f21070 */
[----:B------:R-:W-:Y:S02]  /*2090*/  ISETP.LT.U32.AND.EX P2, PT, R89, RZ, PT, P2 ;  /* 0x000000ff5900720c */ /* 0x000fe40003f41120 */
[----:B------:R-:W-:Y:S02]  /*20a0*/  ISETP.LT.U32.AND.EX P3, PT, R91, RZ, PT, P3 ;  /* 0x000000ff5b00720c */ /* 0x000fe40003f61130 */
[----:B------:R-:W-:Y:S02]  /*20b0*/  ISETP.LT.U32.AND.EX P0, PT, R99, RZ, PT, P0 ;  /* 0x000000ff6300720c */ /* 0x000fe40003f01100 */
[----:B------:R-:W-:-:S02]  /*20c0*/  ISETP.LT.U32.AND.EX P1, PT, R97, RZ, PT, P1 ;  /* 0x000000ff6100720c */ /* 0x000fc40003f21110 */
[----:B------:R-:W-:Y:S02]  /*20d0*/  SEL R44, R88, 0xffffffff, P2 ;  /* 0xffffffff582c7807 */ /* 0x000fe40001000000 */
[----:B------:R-:W-:Y:S02]  /*20e0*/  SEL R45, R90, 0xffffffff, P3 ;  /* 0xffffffff5a2d7807 */ /* 0x000fe40001800000 */
[----:B------:R-:W-:Y:S02]  /*20f0*/  SEL R46, R98, 0xffffffff, P0 ;  /* 0xffffffff622e7807 */ /* 0x000fe40000000000 */
[----:B------:R-:W-:Y:S02]  /*2100*/  SEL R47, R96, 0xffffffff, P1 ;  /* 0xffffffff602f7807 */ /* 0x000fe40000800000 */
[----:B------:R-:W-:Y:S01]  /*2110*/  IADD3 R82, P0, PT, R82, 0x20, RZ ;  /* 0x0000002052527810 */ /* 0x000fe20007f1e0ff */
[----:B------:R-:W-:Y:S04]  /*2120*/  STL.128 [R81+-0x10], R40 ;  /* 0xfffff02851007387 */ /* 0x000fe80000100c00 */
[----:B------:R0:W-:Y:S01]  /*2130*/  STL.128 [R81], R44 ;  /* 0x0000002c51007387 */ /* 0x0001e20000100c00 */
[----:B------:R-:W-:-:S02]  /*2140*/  IMAD.X R83, RZ, RZ, R83, P0 ;  /* 0x000000ffff537224 */ /* 0x000fc400000e0653 */
[----:B0-----:R-:W-:Y:S01]  /*2150*/  VIADD R81, R81, 0x20 ;  /* 0x0000002051517836 */ /* 0x001fe20000000000 */
[----:B------:R-:W-:Y:S06]  /*2160*/  BRA.U UP0, `(.L_x_7) ;  /* 0xffffffe900987547 */ /* 0x000fec000b83ffff */
[----:B------:R-:W-:Y:S02]  /*2170*/  VIADD R7, R7, 0x1 ;  /* 0x0000000107077836 */ /* 0x000fe40000000000 */
[----:B------:R-:W-:Y:S01]  /*2180*/  VIADD R6, R6, 0x1 ;  /* 0x0000000106067836 */ /* 0x000fe20000000000 */
[----:B------:R-:W-:Y:S06]  /*2190*/  BRA `(.L_x_8) ;  /* 0x0000000000207947 */ /* 0x000fec0003800000 */
.L_x_6:
[CC--:B------:R-:W-:Y:S02]  /*21a0*/  ISETP.GE.U32.AND P1, PT, R9.reuse, R10.reuse, PT ;  /* 0x0000000a0900720c */ /* 0x0c0fe40003f26070 */
[----:B------:R-:W-:Y:S01]  /*21b0*/  ISETP.GE.U32.AND P0, PT, R9, R10, PT ;  /* 0x0000000a0900720c */ /* 0x000fe20003f06070 */
[----:B------:R-:W-:Y:S02]  /*21c0*/  VIADD R9, R7, 0x1 ;  /* 0x0000000107097836 */ /* 0x000fe40000000000 */
[----:B------:R-:W-:-:S08]  /*21d0*/  VIADD R10, R6, 0x1 ;  /* 0x00000001060a7836 */ /* 0x000fd00000000000 */
[----:B------:R-:W-:Y:S02]  /*21e0*/  @P1 IMAD.MOV R9, RZ, RZ, R7 ;  /* 0x000000ffff091224 */ /* 0x000fe400078e0207 */
[----:B------:R-:W-:Y:S02]  /*21f0*/  @!P0 IMAD.MOV R10, RZ, RZ, R6 ;  /* 0x000000ffff0a8224 */ /* 0x000fe400078e0206 */
[----:B------:R-:W-:Y:S02]  /*2200*/  IMAD.MOV.U32 R7, RZ, RZ, R9 ;  /* 0x000000ffff077224 */ /* 0x000fe400078e0009 */
[----:B------:R-:W-:-:S07]  /*2210*/  IMAD.MOV.U32 R6, RZ, RZ, R10 ;  /* 0x000000ffff067224 */ /* 0x000fce00078e000a */
.L_x_8:
[----:B------:R-:W-:Y:S05]  /*2220*/  BSYNC.RECONVERGENT B2 ;  /* 0x0000000000027941 */ /* 0x000fea0003800200 */
.L_x_5:
[----:B------:R-:W-:-:S13]  /*2230*/  ISETP.GE.AND P0, PT, R7, R2, PT ;  /* 0x000000020700720c */ /* 0x000fda0003f06270 */
[----:B------:R-:W-:Y:S05]  /*2240*/  @!P0 BRA `(.L_x_9) ;  /* 0xffffffe4001c8947 */ /* 0x000fea000383ffff */
.L_x_4:
[----:B------:R-:W-:Y:S05]  /*2250*/  BSYNC.RECONVERGENT B1 ;  /* 0x0000000000017941 */ /* 0x000fea0003800200 */
.L_x_3:
[----:B------:R1:W5:Y:S04]  /*2260*/  LDL.128 R64, [R1] ;  /* 0x0000000001407983 */ /* 0x0003680000100c00 */
[----:B------:R1:W5:Y:S04]  /*2270*/  LDL.128 R60, [R1+0x10] ;  /* 0x00001000013c7983 */ /* 0x0003680000100c00 */
        /* <DEDUP_REMOVED lines=13> */
[----:B------:R1:W5:Y:S02]  /*2350*/  LDL.128 R4, [R1+0xf0] ;  /* 0x0000f00001047983 */ /* 0x0003640000100c00 */
.L_x_2:
[----:B------:R-:W-:Y:S05]  /*2360*/  BSYNC.RECONVERGENT B0 ;  /* 0x0000000000007941 */ /* 0x000fea0003800200 */
.L_x_1:
[----:B-----5:R-:W-:Y:S01]  /*2370*/  LOP3.LUT R2, R5, R7, R6, 0xfe, !PT ;  /* 0x0000000705027212 */ /* 0x020fe200078efe06 */
[----:B------:R-:W2:Y:S01]  /*2380*/  S2R R100, SR_TID.X ;  /* 0x0000000000647919 */ /* 0x000ea20000002100 */
[----:B------:R-:W-:Y:S01]  /*2390*/  BSSY.RECONVERGENT B0, `(.L_x_10) ;  /* 0x0000099000007945 */ /* 0x000fe20003800200 */
[----:B0-----:R-:W-:Y:S01]  /*23a0*/  IMAD.MOV.U32 R69, RZ, RZ, RZ ;  /* 0x000000ffff457224 */ /* 0x001fe200078e00ff */
[----:B------:R-:W-:Y:S01]  /*23b0*/  LOP3.LUT R2, R11, R2, R4, 0xfe, !PT ;  /* 0x000000020b027212 */ /* 0x000fe200078efe04 */
[----:B------:R-:W0:Y:S01]  /*23c0*/  S2R R102, SR_TID.Y ;  /* 0x0000000000667919 */ /* 0x000e220000002200 */
[----:B------:R-:W-:Y:S02]  /*23d0*/  CS2R R70, SRZ ;  /* 0x0000000000467805 */ /* 0x000fe4000001ff00 */
[----:B------:R-:W-:Y:S02]  /*23e0*/  CS2R R72, SRZ ;  /* 0x0000000000487805 */ /* 0x000fe4000001ff00 */
[----:B------:R-:W-:-:S02]  /*23f0*/  LOP3.LUT R2, R9, R2, R10, 0xfe, !PT ;  /* 0x0000000209027212 */ /* 0x000fc400078efe0a */
[----:B------:R-:W-:Y:S02]  /*2400*/  CS2R R74, SRZ ;  /* 0x00000000004a7805 */ /* 0x000fe4000001ff00 */
[----:B------:R-:W-:Y:S02]  /*2410*/  CS2R R76, SRZ ;  /* 0x00000000004c7805 */ /* 0x000fe4000001ff00 */
[----:B------:R-:W-:Y:S02]  /*2420*/  CS2R R78, SRZ ;  /* 0x00000000004e7805 */ /* 0x000fe4000001ff00 */
[----:B------:R-:W-:Y:S02]  /*2430*/  LOP3.LUT R2, R15, R2, R8, 0xfe, !PT ;  /* 0x000000020f027212 */ /* 0x000fe400078efe08 */
[----:B------:R-:W-:Y:S02]  /*2440*/  CS2R R80, SRZ ;  /* 0x0000000000507805 */ /* 0x000fe4000001ff00 */
[----:B------:R-:W-:-:S02]  /*2450*/  CS2R R82, SRZ ;  /* 0x0000000000527805 */ /* 0x000fc4000001ff00 */
[----:B------:R-:W-:Y:S02]  /*2460*/  CS2R R84, SRZ ;  /* 0x0000000000547805 */ /* 0x000fe4000001ff00 */
[----:B------:R-:W-:Y:S02]  /*2470*/  LOP3.LUT R2, R13, R2, R14, 0xfe, !PT ;  /* 0x000000020d027212 */ /* 0x000fe400078efe0e */
[----:B------:R-:W-:Y:S02]  /*2480*/  CS2R R86, SRZ ;  /* 0x0000000000567805 */ /* 0x000fe4000001ff00 */
[----:B------:R-:W-:Y:S02]  /*2490*/  CS2R R88, SRZ ;  /* 0x0000000000587805 */ /* 0x000fe4000001ff00 */
[----:B------:R-:W-:Y:S02]  /*24a0*/  CS2R R90, SRZ ;  /* 0x00000000005a7805 */ /* 0x000fe4000001ff00 */
[----:B------:R-:W-:-:S02]  /*24b0*/  LOP3.LUT R2, R19, R2, R12, 0xfe, !PT ;  /* 0x0000000213027212 */ /* 0x000fc400078efe0c */
[----:B------:R-:W-:Y:S02]  /*24c0*/  CS2R R92, SRZ ;  /* 0x00000000005c7805 */ /* 0x000fe4000001ff00 */
[----:B------:R-:W-:Y:S02]  /*24d0*/  CS2R R94, SRZ ;  /* 0x00000000005e7805 */ /* 0x000fe4000001ff00 */
[----:B------:R-:W-:Y:S02]  /*24e0*/  CS2R R96, SRZ ;  /* 0x0000000000607805 */ /* 0x000fe4000001ff00 */
[----:B------:R-:W-:Y:S02]  /*24f0*/  LOP3.LUT R2, R17, R2, R18, 0xfe, !PT ;  /* 0x0000000211027212 */ /* 0x000fe400078efe12 */
[----:B------:R-:W-:Y:S01]  /*2500*/  CS2R R98, SRZ ;  /* 0x0000000000627805 */ /* 0x000fe2000001ff00 */
[----:B------:R-:W-:Y:S01]  /*2510*/  IMAD.MOV.U32 R101, RZ, RZ, RZ ;  /* 0x000000ffff657224 */ /* 0x000fe200078e00ff */
[----:B------:R-:W-:Y:S01]  /*2520*/  PRMT R68, RZ, 0x7610, R68 ;  /* 0x00007610ff447816 */ /* 0x000fe20000000044 */
[----:B------:R-:W-:Y:S01]  /*2530*/  IMAD.MOV.U32 R103, RZ, RZ, RZ ;  /* 0x000000ffff677224 */ /* 0x000fe200078e00ff */
[----:B------:R-:W-:Y:S01]  /*2540*/  LOP3.LUT R2, R23, R2, R16, 0xfe, !PT ;  /* 0x0000000217027212 */ /* 0x000fe200078efe10 */
[----:B------:R-:W-:-:S02]  /*2550*/  IMAD.MOV.U32 R105, RZ, RZ, RZ ;  /* 0x000000ffff697224 */ /* 0x000fc400078e00ff */
[----:B------:R-:W-:Y:S01]  /*2560*/  IMAD.MOV.U32 R107, RZ, RZ, RZ ;  /* 0x000000ffff6b7224 */ /* 0x000fe200078e00ff */
[----:B------:R-:W-:Y:S01]  /*2570*/  LOP3.LUT R2, R21, R2, R22, 0xfe, !PT ;  /* 0x0000000215027212 */ /* 0x000fe200078efe16 */
[----:B------:R-:W-:Y:S02]  /*2580*/  IMAD.MOV.U32 R109, RZ, RZ, RZ ;  /* 0x000000ffff6d7224 */ /* 0x000fe400078e00ff */
[----:B------:R-:W-:Y:S01]  /*2590*/  IMAD.MOV.U32 R111, RZ, RZ, RZ ;  /* 0x000000ffff6f7224 */ /* 0x000fe200078e00ff */
[----:B------:R-:W-:Y:S01]  /*25a0*/  LOP3.LUT R2, R27, R2, R20, 0xfe, !PT ;  /* 0x000000021b027212 */ /* 0x000fe200078efe14 */
[----:B------:R-:W-:Y:S02]  /*25b0*/  IMAD.MOV.U32 R113, RZ, RZ, RZ ;  /* 0x000000ffff717224 */ /* 0x000fe400078e00ff */
        /* <DEDUP_REMOVED lines=38> */
[----:B------:R-:W-:-:S03]  /*2820*/  IMAD.MOV.U32 R165, RZ, RZ, RZ ;  /* 0x000000ffffa57224 */ /* 0x000fc600078e00ff */
[----:B------:R-:W-:-:S04]  /*2830*/  LOP3.LUT R2, R55, R2, R48, 0xfe, !PT ;  /* 0x0000000237027212 */ /* 0x000fc800078efe30 */
[----:B------:R-:W-:-:S04]  /*2840*/  LOP3.LUT R2, R53, R2, R54, 0xfe, !PT ;  /* 0x0000000235027212 */ /* 0x000fc800078efe36 */
[----:B------:R-:W-:-:S04]  /*2850*/  LOP3.LUT R2, R59, R2, R52, 0xfe, !PT ;  /* 0x000000023b027212 */ /* 0x000fc800078efe34 */
[----:B------:R-:W-:-:S04]  /*2860*/  LOP3.LUT R2, R57, R2, R58, 0xfe, !PT ;  /* 0x0000000239027212 */ /* 0x000fc800078efe3a */
[----:B------:R-:W-:-:S04]  /*2870*/  LOP3.LUT R2, R63, R2, R56, 0xfe, !PT ;  /* 0x000000023f027212 */ /* 0x000fc800078efe38 */
[----:B------:R-:W-:-:S04]  /*2880*/  LOP3.LUT R2, R61, R2, R62, 0xfe, !PT ;  /* 0x000000023d027212 */ /* 0x000fc800078efe3e */
[----:B------:R-:W-:-:S04]  /*2890*/  LOP3.LUT R2, R67, R2, R60, 0xfe, !PT ;  /* 0x0000000243027212 */ /* 0x000fc800078efe3c */
[----:B------:R-:W-:-:S04]  /*28a0*/  LOP3.LUT R3, R65, R2, R66, 0xfe, !PT ;  /* 0x0000000241037212 */ /* 0x000fc800078efe42 */
[----:B------:R-:W-:-:S13]  /*28b0*/  LOP3.LUT P0, RZ, R3, R64, RZ, 0xfc, !PT ;  /* 0x0000004003ff7212 */ /* 0x000fda000780fcff */
[----:B0-2---:R-:W-:Y:S05]  /*28c0*/  @!P0 BRA `(.L_x_11) ;  /* 0x0000000400148947 */ /* 0x005fea0003800000 */
[----:B------:R-:W0:Y:S01]  /*28d0*/  S2R R3, SR_TID.Y ;  /* 0x0000000000037919 */ /* 0x000e220000002200 */
[----:B------:R-:W0:Y:S01]  /*28e0*/  S2UR UR4, SR_CTAID.Y ;  /* 0x00000000000479c3 */ /* 0x000e220000002600 */
[----:B------:R-:W-:Y:S02]  /*28f0*/  IMAD.MOV.U32 R94, RZ, RZ, R5 ;  /* 0x000000ffff5e7224 */ /* 0x000fe400078e0005 */
[----:B------:R-:W-:Y:S02]  /*2900*/  IMAD.MOV.U32 R69, RZ, RZ, R64 ;  /* 0x000000ffff457224 */ /* 0x000fe400078e0040 */
[----:B------:R-:W-:Y:S02]  /*2910*/  IMAD.MOV.U32 R71, RZ, RZ, R65 ;  /* 0x000000ffff477224 */ /* 0x000fe400078e0041 */
[----:B------:R-:W-:Y:S01]  /*2920*/  IMAD.MOV.U32 R73, RZ, RZ, R66 ;  /* 0x000000ffff497224 */ /* 0x000fe200078e0042 */
[----:B------:R-:W0:Y:S01]  /*2930*/  LDC R2, c[0x0][0x364] ;  /* 0x0000d900ff027b82 */ /* 0x000e220000000800 */
[----:B------:R-:W-:-:S02]  /*2940*/  IMAD.MOV.U32 R75, RZ, RZ, R67 ;  /* 0x000000ffff4b7224 */ /* 0x000fc400078e0043 */
[----:B------:R-:W-:Y:S02]  /*2950*/  IMAD.MOV.U32 R77, RZ, RZ, R60 ;  /* 0x000000ffff4d7224 */ /* 0x000fe400078e003c */
[----:B------:R-:W-:Y:S02]  /*2960*/  IMAD.MOV.U32 R79, RZ, RZ, R61 ;  /* 0x000000ffff4f7224 */ /* 0x000fe400078e003d */
[----:B------:R-:W-:Y:S02]  /*2970*/  IMAD.MOV.U32 R81, RZ, RZ, R62 ;  /* 0x000000ffff517224 */ /* 0x000fe400078e003e */
[----:B------:R-:W-:Y:S02]  /*2980*/  IMAD.MOV.U32 R83, RZ, RZ, R63 ;  /* 0x000000ffff537224 */ /* 0x000fe400078e003f */
[----:B------:R-:W-:Y:S02]  /*2990*/  IMAD.MOV.U32 R85, RZ, RZ, R56 ;  /* 0x000000ffff557224 */ /* 0x000fe400078e0038 */
        /* <DEDUP_REMOVED lines=52> */
[----:B------:R-:W-:Y:S02]  /*2ce0*/  IMAD.MOV.U32 R68, RZ, RZ, 0x1 ;  /* 0x00000001ff447424 */ /* 0x000fe400078e00ff */
[----:B------:R-:W-:Y:S02]  /*2cf0*/  IMAD.MOV.U32 R96, RZ, RZ, R6 ;  /* 0x000000ffff607224 */ /* 0x000fe400078e0006 */
[----:B------:R-:W-:-:S02]  /*2d00*/  IMAD.MOV.U32 R98, RZ, RZ, R7 ;  /* 0x000000ffff627224 */ /* 0x000fc400078e0007 */
[----:B0-----:R-:W-:-:S07]  /*2d10*/  IMAD R5, R2, UR4, R3 ;  /* 0x0000000402057c24 */ /* 0x001fce000f8e0203 */
.L_x_11:
[----:B------:R-:W-:Y:S05]  /*2d20*/  BSYNC.RECONVERGENT B0 ;  /* 0x0000000000007941 */ /* 0x000fea0003800200 */
.L_x_10:
[----:B------:R-:W0:Y:S08]  /*2d30*/  LDC R7, c[0x0][0x360] ;  /* 0x0000d800ff077b82 */ /* 0x000e300000000800 */
[----:B------:R-:W0:Y:S08]  /*2d40*/  S2UR UR4, SR_CTAID.X ;  /* 0x00000000000479c3 */ /* 0x000e300000002500 */
[----:B------:R-:W2:Y:S08]  /*2d50*/  S2UR UR5, SR_CTAID.Y ;  /* 0x00000000000579c3 */ /* 0x000eb00000002600 */
[----:B------:R-:W2:Y:S08]  /*2d60*/  LDC R4, c[0x0][0x364] ;  /* 0x0000d900ff047b82 */ /* 0x000eb00000000800 */
[----:B------:R-:W3:Y:S01]  /*2d70*/  LDC.64 R2, c[0x0][0x390] ;  /* 0x0000e400ff027b82 */ /* 0x000ee20000000a00 */
[----:B0-----:R-:W-:-:S02]  /*2d80*/  IMAD R7, R7, UR4, R100 ;  /* 0x0000000407077c24 */ /* 0x001fc4000f8e0264 */
[----:B--2---:R-:W-:-:S04]  /*2d90*/  IMAD R4, R4, UR5, R102 ;  /* 0x0000000504047c24 */ /* 0x004fc8000f8e0266 */
[----:B------:R-:W-:-:S04]  /*2da0*/  IMAD R9, R0, R7, R4 ;  /* 0x0000000700097224 */ /* 0x000fc800078e0204 */
[----:B---3--:R-:W-:-:S05]  /*2db0*/  IMAD.WIDE R2, R9, 0x10c, R2 ;  /* 0x0000010c09027825 */ /* 0x008fca00078e0202 */
[----:B------:R-:W-:Y:S04]  /*2dc0*/  STG.E desc[UR6][R2.64+0x4], R7 ;  /* 0x0000040702007986 */ /* 0x000fe8000c101906 */
        /* <DEDUP_REMOVED lines=65> */
[----:B------:R-:W-:Y:S01]  /*31e0*/  STG.E.U8 desc[UR6][R2.64], R68 ;  /* 0x0000004402007986 */ /* 0x000fe2000c101106 */
[----:B------:R-:W-:Y:S05]  /*31f0*/  EXIT ;  /* 0x000000000000794d */ /* 0x000fea0003800000 */
.L_x_12:
        /* <DEDUP_REMOVED lines=16> */
.L_x_21:


//--------------------- .text._Z22matrix_multiplication4P6Block4S0_S0_PiS1_S1_S1_S1_S1_ --------------------------
	.section	.text._Z22matrix_multiplication4P6Block4S0_S0_PiS1_S1_S1_S1_S1_,"ax",@progbits
	.align	128
        .global         _Z22matrix_multiplication4P6Block4S0_S0_PiS1_S1_S1_S1_S1_
        .type           _Z22matrix_multiplication4P6Block4S0_S0_PiS1_S1_S1_S1_S1_,@function
        .size           _Z22matrix_multiplication4P6Block4S0_S0_PiS1_S1_S1_S1_S1_,(.L_x_22 - _Z22matrix_multiplication4P6Block4S0_S0_PiS1_S1_S1_S1_S1_)
        .other          _Z22matrix_multiplication4P6Block4S0_S0_PiS1_S1_S1_S1_S1_,@"STO_CUDA_ENTRY STV_DEFAULT"
_Z22matrix_multiplication4P6Block4S0_S0_PiS1_S1_S1_S1_S1_:
.text._Z22matrix_multiplication4P6Block4S0_S0_PiS1_S1_S1_S1_S1_:
[----:B------:R-:W-:Y:S08]  /*0000*/  LDC R1, c[0x0][0x37c] ;  /* 0x0000df00ff017b82 */ /* 0x000ff00000000800 */
[----:B------:R-:W0:Y:S01]  /*0010*/  LDC.64 R4, c[0x0][0x3c0] ;  /* 0x0000f000ff047b82 */ /* 0x000e220000000a00 */
[----:B------:R-:W0:Y:S02]  /*0020*/  LDCU.64 UR4, c[0x0][0x358] ;  /* 0x00006b00ff0477ac */ /* 0x000e240008000a00 */
[----:B0-----:R-:W2:Y:S05]  /*0030*/  LDG.E R5, desc[UR4][R4.64] ;  /* 0x0000000404057981 */ /* 0x001eaa000c1e1900 */
        /* <DEDUP_REMOVED lines=45> */
[----:B------:R-:W-:Y:S02]  /*0310*/  CS2R R6, SRZ ;  /* 0x0000000000067805 */ /* 0x000fe4000001ff00 */
[----:B------:R-:W-:Y:S02]  /*0320*/  CS2R R32, SRZ ;  /* 0x0000000000207805 */ /* 0x000fe4000001ff00 */
[----:B------:R-:W-:Y:S01]  /*0330*/  CS2R R10, SRZ ;  /* 0x00000000000a7805 */ /* 0x000fe2000001ff00 */
[----:B------:R-:W-:Y:S02]  /*0340*/  IMAD.MOV.U32 R20, RZ, RZ, RZ ;  /* 0x000000ffff147224 */ /* 0x000fe400078e00ff */
[----:B------:R-:W-:-:S02]  /*0350*/  IMAD.MOV.U32 R4, RZ, RZ, RZ ;  /* 0x000000ffff047224 */ /* 0x000fc400078e00ff */
[----:B--2---:R-:W-:-:S04]  /*0360*/  IMAD.WIDE.U32 R24, R9, 0x4, R24 ;  /* 0x0000000409187825 */ /* 0x004fc800078e0018 */
[----:B------:R-:W-:Y:S02]  /*0370*/  IMAD.MOV.U32 R48, RZ, RZ, RZ ;  /* 0x000000ffff307224 */ /* 0x000fe400078e00ff */
[----:B------:R-:W-:Y:S02]  /*0380*/  IMAD.MOV.U32 R34, RZ, RZ, RZ ;  /* 0x000000ffff227224 */ /* 0x000fe400078e00ff */
[----:B------:R-:W-:Y:S02]  /*0390*/  IMAD.MOV.U32 R28, RZ, RZ, RZ ;  /* 0x000000ffff1c7224 */ /* 0x000fe400078e00ff */
[----:B0-----:R-:W-:Y:S01]  /*03a0*/  IMAD.WIDE.U32 R26, R9, 0x4, R26 ;  /* 0x00000004091a7825 */ /* 0x001fe200078e001a */
[----:B------:R-:W-:-:S03]  /*03b0*/  CS2R R8, SRZ ;  /* 0x0000000000087805 */ /* 0x000fc6000001ff00 */
[----:B------:R-:W-:Y:S02]  /*03c0*/  IMAD.MOV.U32 R22, RZ, RZ, RZ ;  /* 0x000000ffff167224 */ /* 0x000fe400078e00ff */
[----:B------:R-:W-:Y:S02]  /*03d0*/  IMAD.MOV.U32 R12, RZ, RZ, RZ ;  /* 0x000000ffff0c7224 */ /* 0x000fe400078e00ff */
[----:B------:R-:W-:Y:S01]  /*03e0*/  IMAD.MOV.U32 R14, RZ, RZ, RZ ;  /* 0x000000ffff0e7224 */ /* 0x000fe200078e00ff */
[----:B---3--:R-:W-:-:S13]  /*03f0*/  ISETP.GE.AND P0, PT, R2, 0x1, PT ;  /* 0x000000010200780c */ /* 0x008fda0003f06270 */
[----:B------:R-:W-:Y:S05]  /*0400*/  @!P0 BRA `(.L_x_14) ;  /* 0x0000001800308947 */ /* 0x000fea0003800000 */
[----:B------:R0:W5:Y:S04]  /*0410*/  LDG.E R16, desc[UR4][R16.64] ;  /* 0x0000000410107981 */ /* 0x000168000c1e1900 */
[----:B------:R0:W5:Y:S04]  /*0420*/  LDG.E R13, desc[UR4][R24.64] ;  /* 0x00000004180d7981 */ /* 0x000168000c1e1900 */
[----:B------:R0:W5:Y:S01]  /*0430*/  LDG.E R15, desc[UR4][R26.64] ;  /* 0x000000041a0f7981 */ /* 0x000162000c1e1900 */
[----:B------:R-:W-:Y:S02]  /*0440*/  IMAD.MOV.U32 R6, RZ, RZ, RZ ;  /* 0x000000ffff067224 */ /* 0x000fe400078e00ff */
[----:B------:R-:W-:-:S02]  /*0450*/  IMAD.MOV.U32 R18, RZ, RZ, RZ ;  /* 0x000000ffff127224 */ /* 0x000fc400078e00ff */
[----:B------:R-:W-:-:S07]  /*0460*/  IMAD.MOV.U32 R3, RZ, RZ, RZ ;  /* 0x000000ffff037224 */ /* 0x000fce00078e00ff */
.L_x_18:
[----:B-----5:R-:W-:-:S13]  /*0470*/  ISETP.GE.AND P0, PT, R18, R15, PT ;  /* 0x0000000f1200720c */ /* 0x020fda0003f06270 */
[----:B------:R-:W-:Y:S05]  /*0480*/  @P0 BRA `(.L_x_14) ;  /* 0x0000001800100947 */ /* 0x000fea0003800000 */
[----:B------:R-:W1:Y:S01]  /*0490*/  LDC.64 R30, c[0x0][0x380] ;  /* 0x0000e000ff1e7b82 */ /* 0x000e620000000a00 */
[----:B------:R-:W-:Y:S02]  /*04a0*/  IMAD.IADD R5, R16, 0x1, R3 ;  /* 0x0000000110057824 */ /* 0x000fe400078e0203 */
[----:B0-----:R-:W-:-:S05]  /*04b0*/  IMAD.IADD R17, R13, 0x1, R18 ;  /* 0x000000010d117824 */ /* 0x001fca00078e0212 */
[----:B------:R-:W0:Y:S01]  /*04c0*/  LDC.64 R26, c[0x0][0x388] ;  /* 0x0000e200ff1a7b82 */ /* 0x000e220000000a00 */
[----:B-1----:R-:W-:-:S05]  /*04d0*/  IMAD.WIDE R30, R5, 0x4c, R30 ;  /* 0x0000004c051e7825 */ /* 0x002fca00078e021e */
[----:B------:R-:W2:Y:S01]  /*04e0*/  LDG.E R5, desc[UR4][R30.64+0x8] ;  /* 0x000008041e057981 */ /* 0x000ea2000c1e1900 */
[----:B0-----:R-:W-:-:S05]  /*04f0*/  IMAD.WIDE R26, R17, 0x4c, R26 ;  /* 0x0000004c111a7825 */ /* 0x001fca00078e021a */
[----:B------:R-:W2:Y:S01]  /*0500*/  LDG.E R24, desc[UR4][R26.64+0x8] ;  /* 0x000008041a187981 */ /* 0x000ea2000c1e1900 */
[----:B------:R-:W-:Y:S01]  /*0510*/  BSSY.RECONVERGENT B1, `(.L_x_15) ;  /* 0x0000179000017945 */ /* 0x000fe20003800200 */
[----:B--2---:R-:W-:-:S13]  /*0520*/  ISETP.NE.AND P0, PT, R5, R24, PT ;  /* 0x000000180500720c */ /* 0x004fda0003f05270 */
[----:B------:R-:W-:Y:S05]  /*0530*/  @P0 BRA `(.L_x_16) ;  /* 0x0000001400b80947 */ /* 0x000fea0003800000 */
[----:B------:R-:W2:Y:S04]  /*0540*/  LDG.E R35, desc[UR4][R30.64+0xc] ;  /* 0x00000c041e237981 */ /* 0x000ea8000c1e1900 */
[----:B------:R-:W2:Y:S04]  /*0550*/  LDG.E R51, desc[UR4][R26.64+0xc] ;  /* 0x00000c041a337981 */ /* 0x000ea8000c1e1900 */
[----:B------:R-:W3:Y:S04]  /*0560*/  LDG.E R23, desc[UR4][R30.64+0x10] ;  /* 0x000010041e177981 */ /* 0x000ee8000c1e1900 */
[----:B------:R-:W3:Y:S04]  /*0570*/  LDG.E R45, desc[UR4][R26.64+0x10] ;  /* 0x000010041a2d7981 */ /* 0x000ee8000c1e1900 */
[----:B------:R-:W4:Y:S04]  /*0580*/  LDG.E R5, desc[UR4][R26.64+0x1c] ;  /* 0x00001c041a057981 */ /* 0x000f28000c1e1900 */
[----:B------:R-:W5:Y:S04]  /*0590*/  LDG.E R49, desc[UR4][R26.64+0x2c] ;  /* 0x00002c041a317981 */ /* 0x000f68000c1e1900 */
        /* <DEDUP_REMOVED lines=13> */
[----:B------:R0:W5:Y:S04]  /*0670*/  LDG.E R21, desc[UR4][R26.64+0x48] ;  /* 0x000048041a157981 */ /* 0x000168000c1e1900 */
[----:B------:R-:W5:Y:S04]  /*0680*/  LDG.E R46, desc[UR4][R30.64+0x1c] ;  /* 0x00001c041e2e7981 */ /* 0x000f68000c1e1900 */
[----:B------:R-:W5:Y:S01]  /*0690*/  LDG.E R43, desc[UR4][R30.64+0x20] ;  /* 0x000020041e2b7981 */ /* 0x000f62000c1e1900 */
[----:B------:R-:W-:-:S02]  /*06a0*/  IMAD.MOV.U32 R24, RZ, RZ, R14 ;  /* 0x000000ffff187224 */ /* 0x000fc400078e000e */
[----:B------:R-:W-:Y:S02]  /*06b0*/  IMAD.MOV.U32 R25, RZ, RZ, RZ ;  /* 0x000000ffff197224 */ /* 0x000fe400078e00ff */
[----:B0-----:R-:W-:Y:S02]  /*06c0*/  IMAD.MOV.U32 R26, RZ, RZ, R11 ;  /* 0x000000ffff1a7224 */ /* 0x001fe400078e000b */
[----:B------:R-:W-:Y:S02]  /*06d0*/  IMAD.MOV.U32 R27, RZ, RZ, RZ ;  /* 0x000000ffff1b7224 */ /* 0x000fe400078e00ff */
[----:B------:R-:W-:Y:S02]  /*06e0*/  IMAD.MOV.U32 R52, RZ, RZ, R12 ;  /* 0x000000ffff347224 */ /* 0x000fe400078e000c */
[----:B------:R-:W-:Y:S02]  /*06f0*/  IMAD.MOV.U32 R53, RZ, RZ, RZ ;  /* 0x000000ffff357224 */ /* 0x000fe400078e00ff */
[----:B--2---:R-:W-:-:S03]  /*0700*/  IMAD.WIDE.U32 R24, R35, R51, R24 ;  /* 0x0000003323187225 */ /* 0x004fc600078e0018 */
[----:B------:R-:W-:-:S04]  /*0710*/  ISETP.LT.U32.AND P0, PT, R24, -0x1, PT ;  /* 0xffffffff1800780c */ /* 0x000fc80003f01070 */
[----:B------:R-:W-:-:S04]  /*0720*/  ISETP.LT.U32.AND.EX P0, PT, R25, RZ, PT, P0 ;  /* 0x000000ff1900720c */ /* 0x000fc80003f01100 */
[----:B------:R-:W-:Y:S02]  /*0730*/  SEL R24, R24, 0xffffffff, P0 ;  /* 0xffffffff18187807 */ /* 0x000fe40000000000 */
[----:B------:R-:W-:-:S03]  /*0740*/  SEL R25, R25, RZ, P0 ;  /* 0x000000ff19197207 */ /* 0x000fc60000000000 */
[----:B---3--:R-:W-:-:S03]  /*0750*/  IMAD.WIDE.U32 R24, R23, R45, R24 ;  /* 0x0000002d17187225 */ /* 0x008fc600078e0018 */
[----:B------:R-:W-:Y:S01]  /*0760*/  ISETP.LT.U32.AND P0, PT, R24, -0x1, PT ;  /* 0xffffffff1800780c */ /* 0x000fe20003f01070 */
[----:B----4-:R-:W-:-:S03]  /*0770*/  IMAD.WIDE.U32 R26, R35, R5, R26 ;  /* 0x00000005231a7225 */ /* 0x010fc600078e001a */
[----:B------:R-:W-:Y:S01]  /*0780*/  ISETP.LT.U32.AND.EX P0, PT, R25, RZ, PT, P0 ;  /* 0x000000ff1900720c */ /* 0x000fe20003f01100 */
[----:B-----5:R-:W-:-:S03]  /*0790*/  IMAD.WIDE.U32 R52, R35, R49, R52 ;  /* 0x0000003123347225 */ /* 0x020fc600078e0034 */
[----:B------:R-:W-:Y:S02]  /*07a0*/  SEL R24, R24, 0xffffffff, P0 ;  /* 0xffffffff18187807 */ /* 0x000fe40000000000 */
[----:B------:R-:W-:Y:S02]  /*07b0*/  SEL R25, R25, RZ, P0 ;  /* 0x000000ff19197207 */ /* 0x000fe40000000000 */
[----:B------:R-:W-:Y:S02]  /*07c0*/  ISETP.LT.U32.AND P0, PT, R26, -0x1, PT ;  /* 0xffffffff1a00780c */ /* 0x000fe40003f01070 */
[----:B------:R-:W-:Y:S02]  /*07d0*/  ISETP.LT.U32.AND P1, PT, R52, -0x1, PT ;  /* 0xffffffff3400780c */ /* 0x000fe40003f21070 */
[----:B------:R-:W-:Y:S01]  /*07e0*/  ISETP.LT.U32.AND.EX P0, PT, R27, RZ, PT, P0 ;  /* 0x000000ff1b00720c */ /* 0x000fe20003f01100 */
[----:B------:R-:W-:-:S03]  /*07f0*/  IMAD.WIDE.U32 R54, R29, R40, R24 ;  /* 0x000000281d367225 */ /* 0x000fc600078e0018 */
[----:B------:R-:W-:Y:S02]  /*0800*/  SEL R26, R26, 0xffffffff, P0 ;  /* 0xffffffff1a1a7807 */ /* 0x000fe40000000000 */
[----:B------:R-:W-:Y:S02]  /*0810*/  SEL R27, R27, RZ, P0 ;  /* 0x000000ff1b1b7207 */ /* 0x000fe40000000000 */
[----:B------:R-:W-:-:S04]  /*0820*/  ISETP.LT.U32.AND.EX P0, PT, R53, RZ, PT, P1 ;  /* 0x000000ff3500720c */ /* 0x000fc80003f01110 */
[----:B------:R-:W-:Y:S02]  /*0830*/  SEL R24, R52, 0xffffffff, P0 ;  /* 0xffffffff34187807 */ /* 0x000fe40000000000 */
[----:B------:R-:W-:Y:S02]  /*0840*/  SEL R25, R53, RZ, P0 ;  /* 0x000000ff35197207 */ /* 0x000fe40000000000 */
[----:B------:R-:W-:-:S04]  /*0850*/  ISETP.LT.U32.AND P0, PT, R54, -0x1, PT ;  /* 0xffffffff3600780c */ /* 0x000fc80003f01070 */
[----:B------:R-:W-:-:S04]  /*0860*/  ISETP.LT.U32.AND.EX P0, PT, R55, RZ, PT, P0 ;  /* 0x000000ff3700720c */ /* 0x000fc80003f01100 */
[----:B------:R-:W-:Y:S01]  /*0870*/  SEL R52, R54, 0xffffffff, P0 ;  /* 0xffffffff36347807 */ /* 0x000fe20000000000 */
[----:B------:R-:W-:Y:S01]  /*0880*/  IMAD.MOV.U32 R54, RZ, RZ, R22 ;  /* 0x000000ffff367224 */ /* 0x000fe200078e0016 */
[----:B------:R-:W-:Y:S01]  /*0890*/  SEL R53, R55, RZ, P0 ;  /* 0x000000ff37357207 */ /* 0x000fe20000000000 */
[----:B------:R-:W-:Y:S02]  /*08a0*/  IMAD.MOV.U32 R55, RZ, RZ, RZ ;  /* 0x000000ffff377224 */ /* 0x000fe400078e00ff */
[----:B------:R-:W-:Y:S02]  /*08b0*/  IMAD.WIDE.U32 R54, R35, R47, R54 ;  /* 0x0000002f23367225 */ /* 0x000fe400078e0036 */
[----:B------:R-:W2:Y:S02]  /*08c0*/  LDG.E R35, desc[UR4][R30.64+0x24] ;  /* 0x000024041e237981 */ /* 0x000ea4000c1e1900 */
[----:B------:R-:W-:-:S03]  /*08d0*/  IMAD.WIDE.U32 R26, R23, R44, R26 ;  /* 0x0000002c171a7225 */ /* 0x000fc600078e001a */
[----:B------:R-:W-:Y:S01]  /*08e0*/  ISETP.LT.U32.AND P0, PT, R26, -0x1, PT ;  /* 0xffffffff1a00780c */ /* 0x000fe20003f01070 */
[----:B------:R-:W-:-:S03]  /*08f0*/  IMAD.WIDE.U32 R24, R23, R42, R24 ;  /* 0x0000002a17187225 */ /* 0x000fc600078e0018 */
[C---:B------:R-:W-:Y:S02]  /*0900*/  ISETP.LT.U32.AND.EX P0, PT, R27.reuse, RZ, PT, P0 ;  /* 0x000000ff1b00720c */ /* 0x040fe40003f01100 */
[----:B------:R-:W-:Y:S02]  /*0910*/  ISETP.LT.U32.AND P1, PT, R54, -0x1, PT ;  /* 0xffffffff3600780c */ /* 0x000fe40003f21070 */
[----:B------:R-:W-:Y:S02]  /*0920*/  SEL R26, R26, 0xffffffff, P0 ;  /* 0xffffffff1a1a7807 */ /* 0x000fe40000000000 */
[----:B------:R-:W-:Y:S02]  /*0930*/  SEL R27, R27, RZ, P0 ;  /* 0x000000ff1b1b7207 */ /* 0x000fe40000000000 */
[----:B------:R-:W-:Y:S02]  /*0940*/  ISETP.LT.U32.AND P0, PT, R24, -0x1, PT ;  /* 0xffffffff1800780c */ /* 0x000fe40003f01070 */
[----:B------:R-:W-:Y:S01]  /*0950*/  ISETP.LT.U32.AND.EX P1, PT, R55, RZ, PT, P1 ;  /* 0x000000ff3700720c */ /* 0x000fe20003f21110 */
[----:B------:R-:W-:Y:S01]  /*0960*/  IMAD.WIDE.U32 R26, R29, R38, R26 ;  /* 0x000000261d1a7225 */ /* 0x000fe200078e001a */
[----:B------:R-:W-:-:S02]  /*0970*/  ISETP.LT.U32.AND.EX P0, PT, R25, RZ, PT, P0 ;  /* 0x000000ff1900720c */ /* 0x000fc40003f01100 */
[----:B------:R-:W-:Y:S02]  /*0980*/  SEL R54, R54, 0xffffffff, P1 ;  /* 0xffffffff36367807 */ /* 0x000fe40000800000 */
[----:B------:R-:W-:Y:S02]  /*0990*/  SEL R24, R24, 0xffffffff, P0 ;  /* 0xffffffff18187807 */ /* 0x000fe40000000000 */
[----:B------:R-:W-:Y:S02]  /*09a0*/  SEL R25, R25, RZ, P0 ;  /* 0x000000ff19197207 */ /* 0x000fe40000000000 */
[----:B------:R-:W-:Y:S02]  /*09b0*/  SEL R55, R55, RZ, P1 ;  /* 0x000000ff37377207 */ /* 0x000fe40000800000 */
[----:B------:R-:W-:Y:S01]  /*09c0*/  ISETP.LT.U32.AND P0, PT, R26, -0x1, PT ;  /* 0xffffffff1a00780c */ /* 0x000fe20003f01070 */
[----:B------:R-:W-:-:S03]  /*09d0*/  IMAD.WIDE.U32 R54, R23, R41, R54 ;  /* 0x0000002917367225 */ /* 0x000fc600078e0036 */
[----:B------:R-:W-:-:S04]  /*09e0*/  ISETP.LT.U32.AND.EX P0, PT, R27, RZ, PT, P0 ;  /* 0x000000ff1b00720c */ /* 0x000fc80003f01100 */
[----:B------:R-:W-:Y:S02]  /*09f0*/  SEL R26, R26, 0xffffffff, P0 ;  /* 0xffffffff1a1a7807 */ /* 0x000fe40000000000 */
[----:B------:R-:W-:Y:S02]  /*0a00*/  SEL R27, R27, RZ, P0 ;  /* 0x000000ff1b1b7207 */ /* 0x000fe40000000000 */
[----:B------:R-:W-:Y:S01]  /*0a10*/  ISETP.LT.U32.AND P1, PT, R54, -0x1, PT ;  /* 0xffffffff3600780c */ /* 0x000fe20003f21070 */
[----:B------:R-:W-:-:S03]  /*0a20*/  IMAD.WIDE.U32 R26, R50, R19, R26 ;  /* 0x00000013321a7225 */ /* 0x000fc600078e001a */
[----:B------:R-:W-:-:S04]  /*0a30*/  ISETP.LT.U32.AND.EX P1, PT, R55, RZ, PT, P1 ;  /* 0x000000ff3700720c */ /* 0x000fc80003f21110 */
[----:B------:R-:W-:Y:S02]  /*0a40*/  SEL R22, R54, 0xffffffff, P1 ;  /* 0xffffffff36167807 */ /* 0x000fe40000800000 */
[----:B------:R-:W-:Y:S02]  /*0a50*/  SEL R23, R55, RZ, P1 ;  /* 0x000000ff37177207 */ /* 0x000fe40000800000 */
[----:B------:R-:W-:-:S04]  /*0a60*/  ISETP.LT.U32.AND P1, PT, R26, -0x1, PT ;  /* 0xffffffff1a00780c */ /* 0x000fc80003f21070 */
[----:B------:R-:W-:-:S04]  /*0a70*/  ISETP.LT.U32.AND.EX P1, PT, R27, RZ, PT, P1 ;  /* 0x000000ff1b00720c */ /* 0x000fc80003f21110 */
[----:B------:R-:W-:Y:S01]  /*0a80*/  SEL R11, R26, 0xffffffff, P1 ;  /* 0xffffffff1a0b7807 */ /* 0x000fe20000800000 */
[----:B------:R-:W-:Y:S02]  /*0a90*/  IMAD.MOV.U32 R26, RZ, RZ, R10 ;  /* 0x000000ffff1a7224 */ /* 0x000fe400078e000a */
[----:B------:R-:W3:Y:S01]  /*0aa0*/  LDG.E R10, desc[UR4][R30.64+0x28] ;  /* 0x000028041e0a7981 */ /* 0x000ee2000c1e1900 */
[----:B------:R-:W-:-:S04]  /*0ab0*/  IMAD.WIDE.U32 R24, R29, R39, R24 ;  /* 0x000000271d187225 */ /* 0x000fc800078e0018 */
[----:B------:R-:W-:Y:S01]  /*0ac0*/  IMAD.WIDE.U32 R22, R29, R36, R22 ;  /* 0x000000241d167225 */ /* 0x000fe200078e0016 */
[----:B------:R-:W-:Y:S02]  /*0ad0*/  ISETP.LT.U32.AND P0, PT, R24, -0x1, PT ;  /* 0xffffffff1800780c */ /* 0x000fe40003f01070 */
[----:B------:R-:W-:Y:S02]  /*0ae0*/  ISETP.LT.U32.AND P1, PT, R22, -0x1, PT ;  /* 0xffffffff1600780c */ /* 0x000fe40003f21070 */
[----:B------:R-:W-:Y:S02]  /*0af0*/  ISETP.LT.U32.AND.EX P0, PT, R25, RZ, PT, P0 ;  /* 0x000000ff1900720c */ /* 0x000fe40003f01100 */
[----:B------:R-:W-:Y:S02]  /*0b00*/  ISETP.LT.U32.AND.EX P1, PT, R23, RZ, PT, P1 ;  /* 0x000000ff1700720c */ /* 0x000fe40003f21110 */
[----:B------:R-:W-:Y:S02]  /*0b10*/  SEL R24, R24, 0xffffffff, P0 ;  /* 0xffffffff18187807 */ /* 0x000fe40000000000 */
[----:B------:R-:W-:-:S02]  /*0b20*/  SEL R25, R25, RZ, P0 ;  /* 0x000000ff19197207 */ /* 0x000fc40000000000 */
[----:B------:R-:W-:Y:S02]  /*0b30*/  SEL R22, R22, 0xffffffff, P1 ;  /* 0xffffffff16167807 */ /* 0x000fe40000800000 */
[----:B------:R-:W-:Y:S01]  /*0b40*/  SEL R23, R23, RZ, P1 ;  /* 0x000000ff17177207 */ /* 0x000fe20000800000 */
[----:B------:R-:W-:-:S04]  /*0b50*/  IMAD.WIDE.U32 R52, R50, R37, R52 ;  /* 0x0000002532347225 */ /* 0x000fc800078e0034 */
[----:B------:R-:W-:-:S04]  /*0b60*/  IMAD.WIDE.U32 R24, R50, R17, R24 ;  /* 0x0000001132187225 */ /* 0x000fc800078e0018 */
[----:B------:R-:W-:Y:S02]  /*0b70*/  IMAD.WIDE.U32 R22, R50, R21, R22 ;  /* 0x0000001532167225 */ /* 0x000fe400078e0016 */
[----:B------:R-:W4:Y:S01]  /*0b80*/  LDG.E R50, desc[UR4][R30.64+0x2c] ;  /* 0x00002c041e327981 */ /* 0x000f22000c1e1900 */
[----:B------:R-:W-:-:S04]  /*0b90*/  ISETP.LT.U32.AND P0, PT, R52, -0x1, PT ;  /* 0xffffffff3400780c */ /* 0x000fc80003f01070 */
[----:B------:R-:W-:Y:S01]  /*0ba0*/  ISETP.LT.U32.AND.EX P0, PT, R53, RZ, PT, P0 ;  /* 0x000000ff3500720c */ /* 0x000fe20003f01100 */
[----:B------:R-:W-:-:S03]  /*0bb0*/  IMAD.MOV.U32 R27, RZ, RZ, RZ ;  /* 0x000000ffff1b7224 */ /* 0x000fc600078e00ff */
[----:B------:R-:W-:Y:S02]  /*0bc0*/  SEL R14, R52, 0xffffffff, P0 ;  /* 0xffffffff340e7807 */ /* 0x000fe40000000000 */
[----:B------:R-:W-:Y:S01]  /*0bd0*/  ISETP.LT.U32.AND P0, PT, R24, -0x1, PT ;  /* 0xffffffff1800780c */ /* 0x000fe20003f01070 */
[----:B------:R-:W-:-:S03]  /*0be0*/  IMAD.WIDE.U32 R26, R51, R46, R26 ;  /* 0x0000002e331a7225 */ /* 0x000fc600078e001a */
[----:B------:R-:W-:Y:S01]  /*0bf0*/  ISETP.LT.U32.AND.EX P0, PT, R25, RZ, PT, P0 ;  /* 0x000000ff1900720c */ /* 0x000fe20003f01100 */
[----:B------:R-:W-:Y:S02]  /*0c00*/  IMAD.MOV.U32 R52, RZ, RZ, R9 ;  /* 0x000000ffff347224 */ /* 0x000fe400078e0009 */
[----:B------:R-:W-:Y:S01]  /*0c10*/  IMAD.MOV.U32 R53, RZ, RZ, RZ ;  /* 0x000000ffff357224 */ /* 0x000fe200078e00ff */
[----:B------:R-:W-:Y:S02]  /*0c20*/  SEL R12, R24, 0xffffffff, P0 ;  /* 0xffffffff180c7807 */ /* 0x000fe40000000000 */
[----:B------:R-:W-:Y:S01]  /*0c30*/  ISETP.LT.U32.AND P0, PT, R26, -0x1, PT ;  /* 0xffffffff1a00780c */ /* 0x000fe20003f01070 */
[----:B------:R-:W-:-:S03]  /*0c40*/  IMAD.WIDE.U32 R52, R5, R46, R52 ;  /* 0x0000002e05347225 */ /* 0x000fc600078e0034 */
[----:B------:R-:W-:-:S04]  /*0c50*/  ISETP.LT.U32.AND.EX P0, PT, R27, RZ, PT, P0 ;  /* 0x000000ff1b00720c */ /* 0x000fc80003f01100 */
[----:B------:R-:W-:Y:S02]  /*0c60*/  SEL R26, R26, 0xffffffff, P0 ;  /* 0xffffffff1a1a7807 */ /* 0x000fe40000000000 */
[----:B------:R-:W-:Y:S02]  /*0c70*/  SEL R27, R27, RZ, P0 ;  /* 0x000000ff1b1b7207 */ /* 0x000fe40000000000 */
[----:B------:R-:W-:Y:S01]  /*0c80*/  ISETP.LT.U32.AND P0, PT, R52, -0x1, PT ;  /* 0xffffffff3400780c */ /* 0x000fe20003f01070 */
[----:B------:R-:W-:-:S03]  /*0c90*/  IMAD.MOV.U32 R9, RZ, RZ, RZ ;  /* 0x000000ffff097224 */ /* 0x000fc600078e00ff */
[----:B------:R-:W-:Y:S01]  /*0ca0*/  ISETP.LT.U32.AND.EX P0, PT, R53, RZ, PT, P0 ;  /* 0x000000ff3500720c */ /* 0x000fe20003f01100 */
[----:B------:R-:W-:-:S03]  /*0cb0*/  IMAD.WIDE.U32 R24, R49, R46, R8 ;  /* 0x0000002e31187225 */ /* 0x000fc600078e0008 */
[----:B------:R-:W-:Y:S02]  /*0cc0*/  SEL R9, R53, RZ, P0 ;  /* 0x000000ff35097207 */ /* 0x000fe40000000000 */
[----:B------:R-:W5:Y:S01]  /*0cd0*/  LDG.E R53, desc[UR4][R30.64+0x30] ;  /* 0x000030041e357981 */ /* 0x000f62000c1e1900 */
[----:B------:R-:W-:Y:S02]  /*0ce0*/  IMAD.MOV.U32 R29, RZ, RZ, RZ ;  /* 0x000000ffff1d7224 */ /* 0x000fe400078e00ff */
[----:B------:R-:W-:Y:S01]  /*0cf0*/  IMAD.WIDE.U32 R28, R47, R46, R28 ;  /* 0x0000002e2f1c7225 */ /* 0x000fe200078e001c */
[----:B------:R-:W-:Y:S01]  /*0d00*/  SEL R8, R52, 0xffffffff, P0 ;  /* 0xffffffff34087807 */ /* 0x000fe20000000000 */
[----:B------:R-:W5:Y:S01]  /*0d10*/  LDG.E R46, desc[UR4][R30.64+0x38] ;  /* 0x000038041e2e7981 */ /* 0x000f62000c1e1900 */
[----:B------:R-:W-:Y:S02]  /*0d20*/  ISETP.LT.U32.AND P1, PT, R24, -0x1, PT ;  /* 0xffffffff1800780c */ /* 0x000fe40003f21070 */
[----:B------:R-:W-:-:S02]  /*0d30*/  ISETP.LT.U32.AND P0, PT, R28, -0x1, PT ;  /* 0xffffffff1c00780c */ /* 0x000fc40003f01070 */
[----:B------:R-:W-:Y:S02]  /*0d40*/  ISETP.LT.U32.AND.EX P1, PT, R25, RZ, PT, P1 ;  /* 0x000000ff1900720c */ /* 0x000fe40003f21110 */
[----:B------:R-:W-:Y:S02]  /*0d50*/  ISETP.LT.U32.AND.EX P0, PT, R29, RZ, PT, P0 ;  /* 0x000000ff1d00720c */ /* 0x000fe40003f01100 */
[----:B------:R-:W-:Y:S02]  /*0d60*/  SEL R24, R24, 0xffffffff, P1 ;  /* 0xffffffff18187807 */ /* 0x000fe40000800000 */
[----:B------:R-:W-:Y:S02]  /*0d70*/  SEL R25, R25, RZ, P1 ;  /* 0x000000ff19197207 */ /* 0x000fe40000800000 */
[----:B------:R-:W-:Y:S02]  /*0d80*/  SEL R28, R28, 0xffffffff, P0 ;  /* 0xffffffff1c1c7807 */ /* 0x000fe40000000000 */
[----:B------:R-:W-:Y:S01]  /*0d90*/  SEL R29, R29, RZ, P0 ;  /* 0x000000ff1d1d7207 */ /* 0x000fe20000000000 */
[----:B------:R-:W-:-:S04]  /*0da0*/  IMAD.WIDE.U32 R26, R45, R43, R26 ;  /* 0x0000002b2d1a7225 */ /* 0x000fc800078e001a */
[----:B------:R-:W-:-:S04]  /*0db0*/  IMAD.WIDE.U32 R8, R44, R43, R8 ;  /* 0x0000002b2c087225 */ /* 0x000fc800078e0008 */
[----:B------:R-:W-:-:S04]  /*0dc0*/  IMAD.WIDE.U32 R24, R42, R43, R24 ;  /* 0x0000002b2a187225 */ /* 0x000fc800078e0018 */
[----:B------:R-:W-:Y:S02]  /*0dd0*/  IMAD.WIDE.U32 R28, R41, R43, R28 ;  /* 0x0000002b291c7225 */ /* 0x000fe400078e001c */
[----:B------:R-:W5:Y:S01]  /*0de0*/  LDG.E R43, desc[UR4][R30.64+0x34] ;  /* 0x000034041e2b7981 */ /* 0x000f62000c1e1900 */
[----:B------:R-:W-:-:S04]  /*0df0*/  ISETP.LT.U32.AND P0, PT, R26, -0x1, PT ;  /* 0xffffffff1a00780c */ /* 0x000fc80003f01070 */
[----:B------:R-:W-:-:S04]  /*0e00*/  ISETP.LT.U32.AND.EX P0, PT, R27, RZ, PT, P0 ;  /* 0x000000ff1b00720c */ /* 0x000fc80003f01100 */
[----:B------:R-:W-:Y:S02]  /*0e10*/  SEL R26, R26, 0xffffffff, P0 ;  /* 0xffffffff1a1a7807 */ /* 0x000fe40000000000 */
[----:B------:R-:W-:Y:S02]  /*0e20*/  SEL R27, R27, RZ, P0 ;  /* 0x000000ff1b1b7207 */ /* 0x000fe40000000000 */
[----:B------:R-:W-:-:S04]  /*0e30*/  ISETP.LT.U32.AND P0, PT, R8, -0x1, PT ;  /* 0xffffffff0800780c */ /* 0x000fc80003f01070 */
[----:B------:R-:W-:-:S04]  /*0e40*/  ISETP.LT.U32.AND.EX P0, PT, R9, RZ, PT, P0 ;  /* 0x000000ff0900720c */ /* 0x000fc80003f01100 */
[----:B------:R-:W-:Y:S02]  /*0e50*/  SEL R8, R8, 0xffffffff, P0 ;  /* 0xffffffff08087807 */ /* 0x000fe40000000000 */
[----:B------:R-:W-:Y:S02]  /*0e60*/  SEL R9, R9, RZ, P0 ;  /* 0x000000ff09097207 */ /* 0x000fe40000000000 */
[----:B------:R-:W-:-:S04]  /*0e70*/  ISETP.LT.U32.AND P0, PT, R24, -0x1, PT ;  /* 0xffffffff1800780c */ /* 0x000fc80003f01070 */
[----:B------:R-:W-:-:S04]  /*0e80*/  ISETP.LT.U32.AND.EX P0, PT, R25, RZ, PT, P0 ;  /* 0x000000ff1900720c */ /* 0x000fc80003f01100 */
[----:B------:R-:W-:Y:S02]  /*0e90*/  SEL R24, R24, 0xffffffff, P0 ;  /* 0xffffffff18187807 */ /* 0x000fe40000000000 */
[----:B------:R-:W-:Y:S01]  /*0ea0*/  SEL R25, R25, RZ, P0 ;  /* 0x000000ff19197207 */ /* 0x000fe20000000000 */
[----:B--2---:R-:W-:-:S03]  /*0eb0*/  IMAD.WIDE.U32 R26, R40, R35, R26 ;  /* 0x00000023281a7225 */ /* 0x004fc600078e001a */
        /* <DEDUP_REMOVED lines=17> */
[----:B------:R-:W-:-:S03]  /*0fd0*/  SEL R29, R29, RZ, P0 ;  /* 0x000000ff1d1d7207 */ /* 0x000fc60000000000 */
[----:B------:R-:W-:-:S03]  /*0fe0*/  IMAD.WIDE.U32 R28, R36, R35, R28 ;  /* 0x00000023241c7225 */ /* 0x000fc600078e001c */
[----:B------:R-:W-:-:S04]  /*0ff0*/  ISETP.LT.U32.AND P0, PT, R28, -0x1, PT ;  /* 0xffffffff1c00780c */ /* 0x000fc80003f01070 */
[----:B------:R-:W-:Y:S01]  /*1000*/  ISETP.LT.U32.AND.EX P0, PT, R29, RZ, PT, P0 ;  /* 0x000000ff1d00720c */ /* 0x000fe20003f01100 */
[----:B---3--:R-:W-:-:S03]  /*1010*/  IMAD.WIDE.U32 R26, R37, R10, R26 ;  /* 0x0000000a251a7225 */ /* 0x008fc600078e001a */
[----:B------:R-:W-:Y:S02]  /*1020*/  SEL R28, R28, 0xffffffff, P0 ;  /* 0xffffffff1c1c7807 */ /* 0x000fe40000000000 */
[----:B------:R-:W-:Y:S01]  /*1030*/  SEL R29, R29, RZ, P0 ;  /* 0x000000ff1d1d7207 */ /* 0x000fe20000000000 */
[----:B------:R-:W-:Y:S01]  /*1040*/  IMAD.WIDE.U32 R8, R19, R10, R8 ;  /* 0x0000000a13087225 */ /* 0x000fe200078e0008 */
[----:B------:R-:W-:-:S03]  /*1050*/  ISETP.LT.U32.AND P0, PT, R26, -0x1, PT ;  /* 0xffffffff1a00780c */ /* 0x000fc60003f01070 */
[-C--:B------:R-:W-:Y:S01]  /*1060*/  IMAD.WIDE.U32 R24, R17, R10.reuse, R24 ;  /* 0x0000000a11187225 */ /* 0x080fe200078e0018 */
[----:B------:R-:W-:Y:S02]  /*1070*/  ISETP.LT.U32.AND.EX P0, PT, R27, RZ, PT, P0 ;  /* 0x000000ff1b00720c */ /* 0x000fe40003f01100 */
[----:B------:R-:W-:Y:S01]  /*1080*/  ISETP.LT.U32.AND P1, PT, R8, -0x1, PT ;  /* 0xffffffff0800780c */ /* 0x000fe20003f21070 */
[----:B------:R-:W-:Y:S01]  /*1090*/  IMAD.WIDE.U32 R28, R21, R10, R28 ;  /* 0x0000000a151c7225 */ /* 0x000fe200078e001c */
[----:B------:R-:W-:Y:S02]  /*10a0*/  SEL R10, R26, 0xffffffff, P0 ;  /* 0xffffffff1a0a7807 */ /* 0x000fe40000000000 */
[----:B------:R-:W-:Y:S02]  /*10b0*/  ISETP.LT.U32.AND.EX P0, PT, R9, RZ, PT, P1 ;  /* 0x000000ff0900720c */ /* 0x000fe40003f01110 */
[----:B------:R-:W-:Y:S02]  /*10c0*/  ISETP.LT.U32.AND P1, PT, R24, -0x1, PT ;  /* 0xffffffff1800780c */ /* 0x000fe40003f21070 */
[----:B------:R-:W-:-:S02]  /*10d0*/  SEL R9, R8, 0xffffffff, P0 ;  /* 0xffffffff08097807 */ /* 0x000fc40000000000 */
[----:B------:R-:W-:Y:S01]  /*10e0*/  ISETP.LT.U32.AND.EX P0, PT, R25, RZ, PT, P1 ;  /* 0x000000ff1900720c */ /* 0x000fe20003f01110 */
[----:B------:R-:W-:Y:S02]  /*10f0*/  IMAD.MOV.U32 R26, RZ, RZ, R32 ;  /* 0x000000ffff1a7224 */ /* 0x000fe400078e0020 */
[----:B------:R-:W-:Y:S01]  /*1100*/  IMAD.MOV.U32 R27, RZ, RZ, RZ ;  /* 0x000000ffff1b7224 */ /* 0x000fe200078e00ff */
[----:B------:R-:W-:Y:S01]  /*1110*/  SEL R8, R24, 0xffffffff, P0 ;  /* 0xffffffff18087807 */ /* 0x000fe20000000000 */
[----:B------:R-:W-:Y:S02]  /*1120*/  IMAD.MOV.U32 R24, RZ, RZ, R33 ;  /* 0x000000ffff187224 */ /* 0x000fe400078e0021 */
[----:B------:R-:W-:Y:S02]  /*1130*/  IMAD.MOV.U32 R25, RZ, RZ, RZ ;  /* 0x000000ffff197224 */ /* 0x000fe400078e00ff */
[----:B----4-:R-:W-:-:S04]  /*1140*/  IMAD.WIDE.U32 R26, R51, R50, R26 ;  /* 0x00000032331a7225 */ /* 0x010fc800078e001a */
[----:B------:R-:W-:Y:S01]  /*1150*/  IMAD.WIDE.U32 R24, R5, R50, R24 ;  /* 0x0000003205187225 */ /* 0x000fe200078e0018 */
[----:B------:R-:W-:Y:S02]  /*1160*/  ISETP.LT.U32.AND P0, PT, R26, -0x1, PT ;  /* 0xffffffff1a00780c */ /* 0x000fe40003f01070 */
[----:B------:R-:W-:Y:S02]  /*1170*/  ISETP.LT.U32.AND P1, PT, R24, -0x1, PT ;  /* 0xffffffff1800780c */ /* 0x000fe40003f21070 */
[----:B------:R-:W-:Y:S01]  /*1180*/  ISETP.LT.U32.AND.EX P0, PT, R27, RZ, PT, P0 ;  /* 0x000000ff1b00720c */ /* 0x000fe20003f01100 */
[----:B------:R-:W-:Y:S01]  /*1190*/  IMAD.MOV.U32 R35, RZ, RZ, RZ ;  /* 0x000000ffff237224 */ /* 0x000fe200078e00ff */
[----:B------:R-:W-:Y:S02]  /*11a0*/  ISETP.LT.U32.AND.EX P1, PT, R25, RZ, PT, P1 ;  /* 0x000000ff1900720c */ /* 0x000fe40003f21110 */
[----:B------:R-:W-:Y:S02]  /*11b0*/  SEL R32, R26, 0xffffffff, P0 ;  /* 0xffffffff1a207807 */ /* 0x000fe40000000000 */
[----:B------:R-:W-:-:S02]  /*11c0*/  SEL R33, R27, RZ, P0 ;  /* 0x000000ff1b217207 */ /* 0x000fc40000000000 */
[----:B------:R-:W-:Y:S02]  /*11d0*/  SEL R26, R24, 0xffffffff, P1 ;  /* 0xffffffff181a7807 */ /* 0x000fe40000800000 */
[----:B------:R-:W-:Y:S01]  /*11e0*/  SEL R27, R25, RZ, P1 ;  /* 0x000000ff191b7207 */ /* 0x000fe20000800000 */
[----:B------:R-:W-:-:S03]  /*11f0*/  IMAD.WIDE.U32 R24, R49, R50, R34 ;  /* 0x0000003231187225 */ /* 0x000fc600078e0022 */
[----:B------:R-:W-:-:S04]  /*1200*/  ISETP.LT.U32.AND P0, PT, R24, -0x1, PT ;  /* 0xffffffff1800780c */ /* 0x000fc80003f01070 */
[----:B------:R-:W-:-:S04]  /*1210*/  ISETP.LT.U32.AND.EX P0, PT, R25, RZ, PT, P0 ;  /* 0x000000ff1900720c */ /* 0x000fc80003f01100 */
[----:B------:R-:W-:Y:S01]  /*1220*/  SEL R34, R24, 0xffffffff, P0 ;  /* 0xffffffff18227807 */ /* 0x000fe20000000000 */
[----:B------:R-:W-:Y:S01]  /*1230*/  IMAD.MOV.U32 R24, RZ, RZ, R48 ;  /* 0x000000ffff187224 */ /* 0x000fe200078e0030 */
[----:B------:R-:W-:Y:S01]  /*1240*/  SEL R35, R25, RZ, P0 ;  /* 0x000000ff19237207 */ /* 0x000fe20000000000 */
[----:B------:R-:W-:Y:S01]  /*1250*/  IMAD.MOV.U32 R25, RZ, RZ, RZ ;  /* 0x000000ffff197224 */ /* 0x000fe200078e00ff */
[----:B------:R-:W2:Y:S01]  /*1260*/  LDG.E R48, desc[UR4][R30.64+0x3c] ;  /* 0x00003c041e307981 */ /* 0x000ea2000c1e1900 */
[----:B------:R-:W-:-:S03]  /*1270*/  IMAD.WIDE.U32 R24, R47, R50, R24 ;  /* 0x000000322f187225 */ /* 0x000fc600078e0018 */
[----:B------:R-:W-:Y:S01]  /*1280*/  ISETP.LT.U32.AND P0, PT, R24, -0x1, PT ;  /* 0xffffffff1800780c */ /* 0x000fe20003f01070 */
[----:B-----5:R-:W-:-:S03]  /*1290*/  IMAD.WIDE.U32 R32, R45, R53, R32 ;  /* 0x000000352d207225 */ /* 0x020fc600078e0020 */
        /* <DEDUP_REMOVED lines=35> */
[----:B------:R-:W-:Y:S02]  /*14d0*/  ISETP.LT.U32.AND.EX P0, PT, R33, RZ, PT, P0 ;  /* 0x000000ff2100720c */ /* 0x000fe40003f01100 */
[----:B------:R-:W3:Y:S02]  /*14e0*/  LDG.E R33, desc[UR4][R30.64+0x40] ;  /* 0x000040041e217981 */ /* 0x000ee4000c1e1900 */
[----:B------:R-:W-:Y:S02]  /*14f0*/  SEL R32, R32, 0xffffffff, P0 ;  /* 0xffffffff20207807 */ /* 0x000fe40000000000 */
[----:B------:R-:W-:-:S04]  /*1500*/  ISETP.LT.U32.AND P0, PT, R24, -0x1, PT ;  /* 0xffffffff1800780c */ /* 0x000fc80003f01070 */
[----:B------:R-:W-:-:S04]  /*1510*/  ISETP.LT.U32.AND.EX P0, PT, R25, RZ, PT, P0 ;  /* 0x000000ff1900720c */ /* 0x000fc80003f01100 */
[----:B------:R-:W-:Y:S02]  /*1520*/  SEL R24, R24, 0xffffffff, P0 ;  /* 0xffffffff18187807 */ /* 0x000fe40000000000 */
[----:B------:R-:W-:-:S03]  /*1530*/  SEL R25, R25, RZ, P0 ;  /* 0x000000ff19197207 */ /* 0x000fc60000000000 */
[----:B------:R-:W-:Y:S02]  /*1540*/  IMAD.WIDE.U32 R24, R36, R43, R24 ;  /* 0x0000002b24187225 */ /* 0x000fe400078e0018 */
[----:B------:R-:W4:Y:S02]  /*1550*/  LDG.E R43, desc[UR4][R30.64+0x44] ;  /* 0x000044041e2b7981 */ /* 0x000f24000c1e1900 */
[----:B------:R-:W-:Y:S02]  /*1560*/  IMAD.MOV.U32 R52, RZ, RZ, R4 ;  /* 0x000000ffff347224 */ /* 0x000fe400078e0004 */
[----:B------:R0:W5:Y:S01]  /*1570*/  LDG.E R4, desc[UR4][R30.64+0x48] ;  /* 0x000048041e047981 */ /* 0x000162000c1e1900 */
[----:B------:R-:W-:Y:S01]  /*1580*/  ISETP.LT.U32.AND P0, PT, R24, -0x1, PT ;  /* 0xffffffff1800780c */ /* 0x000fe20003f01070 */
[----:B------:R-:W-:-:S03]  /*1590*/  IMAD.MOV.U32 R53, RZ, RZ, RZ ;  /* 0x000000ffff357224 */ /* 0x000fc600078e00ff */
[C---:B------:R-:W-:Y:S01]  /*15a0*/  ISETP.LT.U32.AND.EX P0, PT, R25.reuse, RZ, PT, P0 ;  /* 0x000000ff1900720c */ /* 0x040fe20003f01100 */
[----:B------:R-:W-:Y:S01]  /*15b0*/  IMAD.MOV.U32 R54, RZ, RZ, R7 ;  /* 0x000000ffff367224 */ /* 0x000fe200078e0007 */
[----:B------:R-:W-:Y:S01]  /*15c0*/  ISETP.LT.U32.AND P1, PT, R28, -0x1, PT ;  /* 0xffffffff1c00780c */ /* 0x000fe20003f21070 */
[----:B------:R-:W-:Y:S01]  /*15d0*/  IMAD.MOV.U32 R55, RZ, RZ, RZ ;  /* 0x000000ffff377224 */ /* 0x000fe200078e00ff */
[----:B------:R-:W-:Y:S01]  /*15e0*/  SEL R24, R24, 0xffffffff, P0 ;  /* 0xffffffff18187807 */ /* 0x000fe20000000000 */
[----:B------:R-:W-:Y:S01]  /*15f0*/  IMAD.MOV.U32 R7, RZ, RZ, RZ ;  /* 0x000000ffff077224 */ /* 0x000fe200078e00ff */
[----:B------:R-:W-:Y:S02]  /*1600*/  SEL R25, R25, RZ, P0 ;  /* 0x000000ff19197207 */ /* 0x000fe40000000000 */
[----:B------:R-:W-:Y:S02]  /*1610*/  ISETP.LT.U32.AND P0, PT, R22, -0x1, PT ;  /* 0xffffffff1600780c */ /* 0x000fe40003f01070 */
[----:B------:R-:W-:-:S02]  /*1620*/  ISETP.LT.U32.AND.EX P1, PT, R29, RZ, PT, P1 ;  /* 0x000000ff1d00720c */ /* 0x000fc40003f21110 */
[----:B------:R-:W-:Y:S02]  /*1630*/  ISETP.LT.U32.AND.EX P0, PT, R23, RZ, PT, P0 ;  /* 0x000000ff1700720c */ /* 0x000fe40003f01100 */
[----:B------:R-:W-:Y:S02]  /*1640*/  SEL R28, R28, 0xffffffff, P1 ;  /* 0xffffffff1c1c7807 */ /* 0x000fe40000800000 */
[----:B------:R-:W-:Y:S01]  /*1650*/  SEL R22, R22, 0xffffffff, P0 ;  /* 0xffffffff16167807 */ /* 0x000fe20000000000 */
[----:B------:R-:W-:-:S04]  /*1660*/  IMAD.WIDE.U32 R26, R19, R46, R26 ;  /* 0x0000002e131a7225 */ /* 0x000fc800078e001a */
[----:B------:R-:W-:-:S04]  /*1670*/  IMAD.WIDE.U32 R34, R17, R46, R34 ;  /* 0x0000002e11227225 */ /* 0x000fc800078e0022 */
[----:B------:R-:W-:-:S04]  /*1680*/  IMAD.WIDE.U32 R24, R21, R46, R24 ;  /* 0x0000002e15187225 */ /* 0x000fc800078e0018 */
[----:B------:R-:W-:Y:S02]  /*1690*/  VIADD R3, R3, 0x1 ;  /* 0x0000000103037836 */ /* 0x000fe40000000000 */
[----:B------:R-:W-:Y:S02]  /*16a0*/  VIADD R18, R18, 0x1 ;  /* 0x0000000112127836 */ /* 0x000fe40000000000 */
[----:B--2---:R-:W-:-:S04]  /*16b0*/  IMAD.WIDE.U32 R50, R51, R48, R52 ;  /* 0x0000003033327225 */ /* 0x004fc800078e0034 */
[----:B------:R-:W-:Y:S02]  /*16c0*/  IMAD.MOV.U32 R52, RZ, RZ, R20 ;  /* 0x000000ffff347224 */ /* 0x000fe400078e0014 */
[----:B------:R-:W-:-:S04]  /*16d0*/  IMAD.WIDE.U32 R54, R49, R48, R54 ;  /* 0x0000003031367225 */ /* 0x000fc800078e0036 */
[----:B------:R-:W-:-:S04]  /*16e0*/  IMAD.WIDE.U32 R52, R5, R48, R52 ;  /* 0x0000003005347225 */ /* 0x000fc800078e0034 */
[----:B------:R-:W-:Y:S01]  /*16f0*/  IMAD.WIDE.U32 R48, R47, R48, R6 ;  /* 0x000000302f307225 */ /* 0x000fe200078e0006 */
[----:B------:R-:W-:Y:S02]  /*1700*/  ISETP.LT.U32.AND P3, PT, R52, -0x1, PT ;  /* 0xffffffff3400780c */ /* 0x000fe40003f61070 */
[----:B------:R-:W-:Y:S02]  /*1710*/  ISETP.LT.U32.AND P2, PT, R50, -0x1, PT ;  /* 0xffffffff3200780c */ /* 0x000fe40003f41070 */
[----:B------:R-:W-:Y:S02]  /*1720*/  ISETP.LT.U32.AND P1, PT, R54, -0x1, PT ;  /* 0xffffffff3600780c */ /* 0x000fe40003f21070 */
[----:B------:R-:W-:Y:S02]  /*1730*/  ISETP.LT.U32.AND P0, PT, R48, -0x1, PT ;  /* 0xffffffff3000780c */ /* 0x000fe40003f01070 */
[----:B------:R-:W-:Y:S02]  /*1740*/  ISETP.LT.U32.AND.EX P3, PT, R53, RZ, PT, P3 ;  /* 0x000000ff3500720c */ /* 0x000fe40003f61130 */
[----:B------:R-:W-:-:S02]  /*1750*/  ISETP.LT.U32.AND.EX P2, PT, R51, RZ, PT, P2 ;  /* 0x000000ff3300720c */ /* 0x000fc40003f41120 */
[----:B------:R-:W-:Y:S02]  /*1760*/  ISETP.LT.U32.AND.EX P1, PT, R55, RZ, PT, P1 ;  /* 0x000000ff3700720c */ /* 0x000fe40003f21110 */
[----:B------:R-:W-:Y:S02]  /*1770*/  ISETP.LT.U32.AND.EX P0, PT, R49, RZ, PT, P0 ;  /* 0x000000ff3100720c */ /* 0x000fe40003f01100 */
[----:B0-----:R-:W-:Y:S02]  /*1780*/  SEL R30, R52, 0xffffffff, P3 ;  /* 0xffffffff341e7807 */ /* 0x001fe40001800000 */
[----:B------:R-:W-:Y:S02]  /*1790*/  SEL R31, R53, RZ, P3 ;  /* 0x000000ff351f7207 */ /* 0x000fe40001800000 */
[----:B------:R-:W-:Y:S02]  /*17a0*/  SEL R6, R50, 0xffffffff, P2 ;  /* 0xffffffff32067807 */ /* 0x000fe40001000000 */
[----:B------:R-:W-:-:S02]  /*17b0*/  SEL R7, R51, RZ, P2 ;  /* 0x000000ff33077207 */ /* 0x000fc40001000000 */
[----:B------:R-:W-:Y:S02]  /*17c0*/  SEL R46, R54, 0xffffffff, P1 ;  /* 0xffffffff362e7807 */ /* 0x000fe40000800000 */
[----:B------:R-:W-:Y:S02]  /*17d0*/  SEL R47, R55, RZ, P1 ;  /* 0x000000ff372f7207 */ /* 0x000fe40000800000 */
[----:B------:R-:W-:Y:S02]  /*17e0*/  SEL R48, R48, 0xffffffff, P0 ;  /* 0xffffffff30307807 */ /* 0x000fe40000000000 */
[----:B------:R-:W-:Y:S02]  /*17f0*/  SEL R49, R49, RZ, P0 ;  /* 0x000000ff31317207 */ /* 0x000fe40000000000 */
[----:B------:R-:W-:-:S04]  /*1800*/  ISETP.LT.U32.AND P0, PT, R26, -0x1, PT ;  /* 0xffffffff1a00780c */ /* 0x000fc80003f01070 */
[----:B------:R-:W-:Y:S01]  /*1810*/  ISETP.LT.U32.AND.EX P0, PT, R27, RZ, PT, P0 ;  /* 0x000000ff1b00720c */ /* 0x000fe20003f01100 */
[----:B---3--:R-:W-:-:S04]  /*1820*/  IMAD.WIDE.U32 R30, R44, R33, R30 ;  /* 0x000000212c1e7225 */ /* 0x008fc800078e001e */
[----:B------:R-:W-:-:S04]  /*1830*/  IMAD.WIDE.U32 R6, R45, R33, R6 ;  /* 0x000000212d067225 */ /* 0x000fc800078e0006 */
[----:B------:R-:W-:-:S04]  /*1840*/  IMAD.WIDE.U32 R46, R42, R33, R46 ;  /* 0x000000212a2e7225 */ /* 0x000fc800078e002e */
[----:B------:R-:W-:Y:S01]  /*1850*/  IMAD.WIDE.U32 R48, R41, R33, R48 ;  /* 0x0000002129307225 */ /* 0x000fe200078e0030 */
[----:B------:R-:W-:Y:S02]  /*1860*/  SEL R33, R26, 0xffffffff, P0 ;  /* 0xffffffff1a217807 */ /* 0x000fe40000000000 */
[----:B------:R-:W-:Y:S02]  /*1870*/  ISETP.LT.U32.AND P3, PT, R30, -0x1, PT ;  /* 0xffffffff1e00780c */ /* 0x000fe40003f61070 */
[----:B------:R-:W-:Y:S02]  /*1880*/  ISETP.LT.U32.AND P2, PT, R6, -0x1, PT ;  /* 0xffffffff0600780c */ /* 0x000fe40003f41070 */
[----:B------:R-:W-:Y:S02]  /*1890*/  ISETP.LT.U32.AND P1, PT, R46, -0x1, PT ;  /* 0xffffffff2e00780c */ /* 0x000fe40003f21070 */
[----:B------:R-:W-:Y:S02]  /*18a0*/  ISETP.LT.U32.AND P0, PT, R48, -0x1, PT ;  /* 0xffffffff3000780c */ /* 0x000fe40003f01070 */
        /* <DEDUP_REMOVED lines=13> */
[----:B----4-:R-:W-:-:S03]  /*1980*/  IMAD.WIDE.U32 R6, R40, R43, R6 ;  /* 0x0000002b28067225 */ /* 0x010fc600078e0006 */
[----:B------:R-:W-:Y:S01]  /*1990*/  ISETP.LT.U32.AND.EX P0, PT, R35, RZ, PT, P0 ;  /* 0x000000ff2300720c */ /* 0x000fe20003f01100 */
        /* <DEDUP_REMOVED lines=21> */
[----:B-----5:R-:W-:-:S03]  /*1af0*/  IMAD.WIDE.U32 R36, R37, R4, R6 ;  /* 0x0000000425247225 */ /* 0x020fc600078e0006 */
        /* <DEDUP_REMOVED lines=14> */
[----:B------:R-:W-:Y:S02]  /*1be0*/  SEL R4, R36, 0xffffffff, P1 ;  /* 0xffffffff24047807 */ /* 0x000fe40000800000 */
[----:B------:R-:W-:-:S02]  /*1bf0*/  SEL R20, R26, 0xffffffff, P3 ;  /* 0xffffffff1a147807 */ /* 0x000fc40001800000 */
[----:B------:R-:W-:Y:S01]  /*1c00*/  SEL R7, R30, 0xffffffff, P2 ;  /* 0xffffffff1e077807 */ /* 0x000fe20001000000 */
[----:B------:R-:W-:Y:S06]  /*1c10*/  BRA `(.L_x_17) ;  /* 0x0000000000207947 */ /* 0x000fec0003800000 */
.L_x_16:
[CC--:B------:R-:W-:Y:S01]  /*1c20*/  ISETP.GE.U32.AND P1, PT, R5.reuse, R24.reuse, PT ;  /* 0x000000180500720c */ /* 0x0c0fe20003f26070 */
[----:B------:R-:W-:Y:S01]  /*1c30*/  VIADD R17, R18, 0x1 ;  /* 0x0000000112117836 */ /* 0x000fe20000000000 */
[----:B------:R-:W-:Y:S01]  /*1c40*/  ISETP.GE.U32.AND P0, PT, R5, R24, PT ;  /* 0x000000180500720c */ /* 0x000fe20003f06070 */
[----:B------:R-:W-:-:S10]  /*1c50*/  VIADD R5, R3, 0x1 ;  /* 0x0000000103057836 */ /* 0x000fd40000000000 */
[----:B------:R-:W-:Y:S02]  /*1c60*/  @P1 IMAD.MOV R5, RZ, RZ, R3 ;  /* 0x000000ffff051224 */ /* 0x000fe400078e0203 */
[----:B------:R-:W-:Y:S02]  /*1c70*/  @!P0 IMAD.MOV R17, RZ, RZ, R18 ;  /* 0x000000ffff118224 */ /* 0x000fe400078e0212 */
[----:B------:R-:W-:Y:S02]  /*1c80*/  IMAD.MOV.U32 R3, RZ, RZ, R5 ;  /* 0x000000ffff037224 */ /* 0x000fe400078e0005 */
[----:B------:R-:W-:-:S07]  /*1c90*/  IMAD.MOV.U32 R18, RZ, RZ, R17 ;  /* 0x000000ffff127224 */ /* 0x000fce00078e0011 */
.L_x_17:
[----:B------:R-:W-:Y:S05]  /*1ca0*/  BSYNC.RECONVERGENT B1 ;  /* 0x0000000000017941 */ /* 0x000fea0003800200 */
.L_x_15:
[----:B------:R-:W-:-:S13]  /*1cb0*/  ISETP.GE.AND P0, PT, R3, R2, PT ;  /* 0x000000020300720c */ /* 0x000fda0003f06270 */
[----:B------:R-:W-:Y:S05]  /*1cc0*/  @!P0 BRA `(.L_x_18) ;  /* 0xffffffe400e88947 */ /* 0x000fea000383ffff */
.L_x_14:
[----:B------:R-:W-:Y:S05]  /*1cd0*/  BSYNC.RECONVERGENT B0 ;  /* 0x0000000000007941 */ /* 0x000fea0003800200 */
.L_x_13:
[----:B------:R-:W1:Y:S01]  /*1ce0*/  S2R R2, SR_TID.Y ;  /* 0x0000000000027919 */ /* 0x000e620000002200 */
[----:B------:R-:W-:Y:S01]  /*1cf0*/  LOP3.LUT R3, R20, R6, R7, 0xfe, !PT ;  /* 0x0000000614037212 */ /* 0x000fe200078efe07 */
[----:B------:R-:W1:Y:S01]  /*1d00*/  S2UR UR6, SR_CTAID.Y ;  /* 0x00000000000679c3 */ /* 0x000e620000002600 */
[----:B------:R-:W-:Y:S01]  /*1d10*/  IMAD.MOV.U32 R15, RZ, RZ, RZ ;  /* 0x000000ffff0f7224 */ /* 0x000fe200078e00ff */
[----:B------:R-:W2:Y:S01]  /*1d20*/  S2R R16, SR_TID.X ;  /* 0x0000000000107919 */ /* 0x000ea20000002100 */
[----:B------:R-:W-:Y:S01]  /*1d30*/  LOP3.LUT R3, R48, R3, R4, 0xfe, !PT ;  /* 0x0000000330037212 */ /* 0x000fe200078efe04 */
[----:B------:R-:W-:Y:S02]  /*1d40*/  IMAD.MOV.U32 R13, RZ, RZ, RZ ;  /* 0x000000ffff0d7224 */ /* 0x000fe400078e00ff */
[----:B0-----:R-:W-:Y:S01]  /*1d50*/  IMAD.MOV.U32 R17, RZ, RZ, RZ ;  /* 0x000000ffff117224 */ /* 0x001fe200078e00ff */
[----:B------:R-:W-:Y:S01]  /*1d60*/  LOP3.LUT R3, R33, R3, R34, 0xfe, !PT ;  /* 0x0000000321037212 */ /* 0x000fe200078efe22 */
[----:B------:R-:W1:Y:S01]  /*1d70*/  LDC R5, c[0x0][0x364] ;  /* 0x0000d900ff057b82 */ /* 0x000e620000000800 */
[----:B------:R-:W-:-:S02]  /*1d80*/  IMAD.MOV.U32 R19, RZ, RZ, RZ ;  /* 0x000000ffff137224 */ /* 0x000fc400078e00ff */
[----:B------:R-:W-:Y:S01]  /*1d90*/  LOP3.LUT R3, R28, R3, R32, 0xfe, !PT ;  /* 0x000000031c037212 */ /* 0x000fe200078efe20 */
[----:B------:R-:W-:Y:S02]  /*1da0*/  IMAD.MOV.U32 R21, RZ, RZ, RZ ;  /* 0x000000ffff157224 */ /* 0x000fe400078e00ff */
[----:B------:R-:W-:Y:S01]  /*1db0*/  IMAD.MOV.U32 R23, RZ, RZ, RZ ;  /* 0x000000ffff177224 */ /* 0x000fe200078e00ff */
[----:B------:R-:W-:Y:S01]  /*1dc0*/  LOP3.LUT R3, R9, R3, R8, 0xfe, !PT ;  /* 0x0000000309037212 */ /* 0x000fe200078efe08 */
[----:B------:R-:W2:Y:S01]  /*1dd0*/  S2UR UR7, SR_CTAID.X ;  /* 0x00000000000779c3 */ /* 0x000ea20000002500 */
[----:B------:R-:W-:Y:S02]  /*1de0*/  IMAD.MOV.U32 R25, RZ, RZ, RZ ;  /* 0x000000ffff197224 */ /* 0x000fe400078e00ff */
[----:B------:R-:W-:Y:S01]  /*1df0*/  LOP3.LUT R3, R22, R3, R10, 0xfe, !PT ;  /* 0x0000000316037212 */ /* 0x000fe200078efe0a */
[----:B------:R-:W-:Y:S02]  /*1e00*/  IMAD.MOV.U32 R27, RZ, RZ, RZ ;  /* 0x000000ffff1b7224 */ /* 0x000fe400078e00ff */
[----:B------:R-:W-:Y:S01]  /*1e10*/  IMAD.MOV.U32 R29, RZ, RZ, RZ ;  /* 0x000000ffff1d7224 */ /* 0x000fe200078e00ff */
[----:B------:R-:W-:Y:S01]  /*1e20*/  LOP3.LUT R3, R11, R3, R12, 0xfe, !PT ;  /* 0x000000030b037212 */ /* 0x000fe200078efe0c */
[----:B------:R-:W2:Y:S01]  /*1e30*/  LDC R41, c[0x0][0x360] ;  /* 0x0000d800ff297b82 */ /* 0x000ea20000000800 */
[----:B------:R-:W-:-:S02]  /*1e40*/  IMAD.MOV.U32 R31, RZ, RZ, RZ ;  /* 0x000000ffff1f7224 */ /* 0x000fc400078e00ff */
[----:B------:R-:W-:Y:S01]  /*1e50*/  LOP3.LUT P0, RZ, R3, R14, RZ, 0xfc, !PT ;  /* 0x0000000e03ff7212 */ /* 0x000fe2000780fcff */
[----:B------:R-:W-:Y:S02]  /*1e60*/  IMAD.MOV.U32 R37, RZ, RZ, RZ ;  /* 0x000000ffff257224 */ /* 0x000fe400078e00ff */
[----:B------:R-:W-:Y:S02]  /*1e70*/  IMAD.MOV.U32 R39, RZ, RZ, RZ ;  /* 0x000000ffff277224 */ /* 0x000fe400078e00ff */
[----:B-1----:R-:W-:Y:S02]  /*1e80*/  IMAD R5, R5, UR6, R2 ;  /* 0x0000000605057c24 */ /* 0x002fe4000f8e0202 */
[----:B------:R-:W0:Y:S06]  /*1e90*/  LDC.64 R2, c[0x0][0x390] ;  /* 0x0000e400ff027b82 */ /* 0x000e2c0000000a00 */
[----:B------:R-:W-:-:S02]  /*1ea0*/  @P0 IMAD.MOV.U32 R15, RZ, RZ, R11 ;  /* 0x000000ffff0f0224 */ /* 0x000fc400078e000b */
[----:B------:R-:W-:Y:S02]  /*1eb0*/  IMAD.MOV.U32 R11, RZ, RZ, RZ ;  /* 0x000000ffff0b7224 */ /* 0x000fe400078e00ff */
[----:B------:R-:W-:Y:S02]  /*1ec0*/  @P0 IMAD.MOV.U32 R11, RZ, RZ, R9 ;  /* 0x000000ffff0b0224 */ /* 0x000fe400078e0009 */
[----:B------:R-:W-:Y:S02]  /*1ed0*/  IMAD.MOV.U32 R9, RZ, RZ, RZ ;  /* 0x000000ffff097224 */ /* 0x000fe400078e00ff */
[----:B--2---:R-:W-:Y:S02]  /*1ee0*/  IMAD R41, R41, UR7, R16 ;  /* 0x0000000729297c24 */ /* 0x004fe4000f8e0210 */
[----:B------:R-:W-:Y:S02]  /*1ef0*/  @P0 IMAD.MOV.U32 R9, RZ, RZ, R33 ;  /* 0x000000ffff090224 */ /* 0x000fe400078e0021 */
[----:B------:R-:W-:-:S02]  /*1f00*/  IMAD.MOV.U32 R33, RZ, RZ, RZ ;  /* 0x000000ffff217224 */ /* 0x000fc400078e00ff */
[----:B------:R-:W-:Y:S01]  /*1f10*/  IMAD R35, R0, R41, R5 ;  /* 0x0000002900237224 */ /* 0x000fe200078e0205 */
[----:B------:R-:W-:Y:S01]  /*1f20*/  PRMT R0, RZ, 0x7610, R0 ;  /* 0x00007610ff007816 */ /* 0x000fe20000000000 */
[----:B------:R-:W-:Y:S02]  /*1f30*/  @P0 IMAD.MOV.U32 R33, RZ, RZ, R4 ;  /* 0x000000ffff210224 */ /* 0x000fe400078e0004 */
[----:B------:R-:W-:Y:S02]  /*1f40*/  IMAD.MOV.U32 R4, RZ, RZ, 0x1 ;  /* 0x00000001ff047424 */ /* 0x000fe400078e00ff */
[----:B0-----:R-:W-:-:S03]  /*1f50*/  IMAD.WIDE R2, R35, 0x4c, R2 ;  /* 0x0000004c23027825 */ /* 0x001fc600078e0202 */
[----:B------:R-:W-:Y:S01]  /*1f60*/  @P0 PRMT R0, R4, 0x7610, R0 ;  /* 0x0000761004000816 */ /* 0x000fe20000000000 */
[----:B------:R-:W-:Y:S01]  /*1f70*/  IMAD.MOV.U32 R35, RZ, RZ, RZ ;  /* 0x000000ffff237224 */ /* 0x000fe200078e00ff */
[----:B------:R-:W-:Y:S01]  /*1f80*/  STG.E desc[UR4][R2.64+0x4], R41 ;  /* 0x0000042902007986 */ /* 0x000fe2000c101904 */
[----:B------:R-:W-:Y:S02]  /*1f90*/  @P0 IMAD.MOV.U32 R13, RZ, RZ, R14 ;  /* 0x000000ffff0d0224 */ /* 0x000fe400078e000e */
[----:B------:R-:W-:Y:S01]  /*1fa0*/  @P0 IMAD.MOV.U32 R17, RZ, RZ, R12 ;  /* 0x000000ffff110224 */ /* 0x000fe200078e000c */
[----:B------:R-:W-:Y:S01]  /*1fb0*/  STG.E desc[UR4][R2.64+0x8], R5 ;  /* 0x0000080502007986 */ /* 0x000fe2000c101904 */
[----:B------:R-:W-:Y:S02]  /*1fc0*/  @P0 IMAD.MOV.U32 R19, RZ, RZ, R22 ;  /* 0x000000ffff130224 */ /* 0x000fe400078e0016 */
[----:B------:R-:W-:Y:S01]  /*1fd0*/  @P0 IMAD.MOV.U32 R21, RZ, RZ, R10 ;  /* 0x000000ffff150224 */ /* 0x000fe200078e000a */
[----:B------:R-:W-:Y:S01]  /*1fe0*/  STG.E desc[UR4][R2.64+0xc], R13 ;  /* 0x00000c0d02007986 */ /* 0x000fe2000c101904 */
[----:B------:R-:W-:-:S02]  /*1ff0*/  @P0 IMAD.MOV.U32 R23, RZ, RZ, R8 ;  /* 0x000000ffff170224 */ /* 0x000fc400078e0008 */
[----:B------:R-:W-:Y:S01]  /*2000*/  @P0 IMAD.MOV.U32 R25, RZ, RZ, R28 ;  /* 0x000000ffff190224 */ /* 0x000fe200078e001c */
        /* <DEDUP_REMOVED lines=23> */
.L_x_19:
        /* <DEDUP_REMOVED lines=16> */
.L_x_22:


//--------------------- .nv.shared.reserved.0     --------------------------
	.section	.nv.shared.reserved.0,"aw",@nobits
	.weak		__nv_reservedSMEM_offset_0_alias
	.size		__nv_reservedSMEM_offset_0_alias, 0, 64
	.other		__nv_reservedSMEM_offset_0_alias,@"STO_CUDA_RESERVED_SHARED STV_DEFAULT"
__nv_reservedSMEM_offset_0_alias:
	.zero		0
	.zero		64


//--------------------- .nv.global                --------------------------
	.section	.nv.global,"aw",@nobits
.nv.global:
	.type		_ZN34_INTERNAL_f8c83690_4_k_cu_c1e056716thrust24THRUST_300001_SM_1000_NS12placeholders2_8E,@object
	.size		_ZN34_INTERNAL_f8c83690_4_k_cu_c1e056716thrust24THRUST_300001_SM_1000_NS12placeholders2_8E,(_ZN34_INTERNAL_f8c83690_4_k_cu_c1e056714cuda3std3__436_GLOBAL__N__f8c83690_4_k_cu_c1e056716ignoreE - _ZN34_INTERNAL_f8c83690_4_k_cu_c1e056716thrust24THRUST_300001_SM_1000_NS12placeholders2_8E)
_ZN34_INTERNAL_f8c83690_4_k_cu_c1e056716thrust24THRUST_300001_SM_1000_NS12placeholders2_8E:
	.zero		1
	.type		_ZN34_INTERNAL_f8c83690_4_k_cu_c1e056714cuda3std3__436_GLOBAL__N__f8c83690_4_k_cu_c1e056716ignoreE,@object
	.size		_ZN34_INTERNAL_f8c83690_4_k_cu_c1e056714cuda3std3__436_GLOBAL__N__f8c83690_4_k_cu_c1e056716ignoreE,(_ZN34_INTERNAL_f8c83690_4_k_cu_c1e056714cuda3std6ranges3__45__cpo4dataE - _ZN34_INTERNAL_f8c83690_4_k_cu_c1e056714cuda3std3__436_GLOBAL__N__f8c83690_4_k_cu_c1e056716ignoreE)
_ZN34_INTERNAL_f8c83690_4_k_cu_c1e056714cuda3std3__436_GLOBAL__N__f8c83690_4_k_cu_c1e056716ignoreE:
	.zero		1
	.type		_ZN34_INTERNAL_f8c83690_4_k_cu_c1e056714cuda3std6ranges3__45__cpo4dataE,@object
	.size		_ZN34_INTERNAL_f8c83690_4_k_cu_c1e056714cuda3std6ranges3__45__cpo4dataE,(_ZN34_INTERNAL_f8c83690_4_k_cu_c1e056716thrust24THRUST_300001_SM_1000_NS6system3cpp3parE - _ZN34_INTERNAL_f8c83690_4_k_cu_c1e056714cuda3std6ranges3__45__cpo4dataE)
_ZN34_INTERNAL_f8c83690_4_k_cu_c1e056714cuda3std6ranges3__45__cpo4dataE:
	.zero		1
	.type		_ZN34_INTERNAL_f8c83690_4_k_cu_c1e056716thrust24THRUST_300001_SM_1000_NS6system3cpp3parE,@object
	.size		_ZN34_INTERNAL_f8c83690_4_k_cu_c1e056716thrust24THRUST_300001_SM_1000_NS6system3cpp3parE,(_ZN34_INTERNAL_f8c83690_4_k_cu_c1e056714cuda3std3__45__cpo5beginE - _ZN34_INTERNAL_f8c83690_4_k_cu_c1e056716thrust24THRUST_300001_SM_1000_NS6system3cpp3parE)
_ZN34_INTERNAL_f8c83690_4_k_cu_c1e056716thrust24THRUST_300001_SM_1000_NS6system3cpp3parE:
	.zero		1
	.type		_ZN34_INTERNAL_f8c83690_4_k_cu_c1e056714cuda3std3__45__cpo5beginE,@object
	.size		_ZN34_INTERNAL_f8c83690_4_k_cu_c1e056714cuda3std3__45__cpo5beginE,(_ZN34_INTERNAL_f8c83690_4_k_cu_c1e056714cuda3std6ranges3__45__cpo5beginE - _ZN34_INTERNAL_f8c83690_4_k_cu_c1e056714cuda3std3__45__cpo5beginE)
_ZN34_INTERNAL_f8c83690_4_k_cu_c1e056714cuda3std3__45__cpo5beginE:
	.zero		1
	.type		_ZN34_INTERNAL_f8c83690_4_k_cu_c1e056714cuda3std6ranges3__45__cpo5beginE,@object
	.size		_ZN34_INTERNAL_f8c83690_4_k_cu_c1e056714cuda3std6ranges3__45__cpo5beginE,(_ZN34_INTERNAL_f8c83690_4_k_cu_c1e056716thrust24THRUST_300001_SM_1000_NS6deviceE - _ZN34_INTERNAL_f8c83690_4_k_cu_c1e056714cuda3std6ranges3__45__cpo5beginE)
_ZN34_INTERNAL_f8c83690_4_k_cu_c1e056714cuda3std6ranges3__45__cpo5beginE:
	.zero		1
	.type		_ZN34_INTERNAL_f8c83690_4_k_cu_c1e056716thrust24THRUST_300001_SM_1000_NS6deviceE,@object
	.size		_ZN34_INTERNAL_f8c83690_4_k_cu_c1e056716thrust24THRUST_300001_SM_1000_NS6deviceE,(_ZN34_INTERNAL_f8c83690_4_k_cu_c1e056714cuda3std3__47nulloptE - _ZN34_INTERNAL_f8c83690_4_k_cu_c1e056716thrust24THRUST_300001_SM_1000_NS6deviceE)
_ZN34_INTERNAL_f8c83690_4_k_cu_c1e056716thrust24THRUST_300001_SM_1000_NS6deviceE:
	.zero		1
	.type		_ZN34_INTERNAL_f8c83690_4_k_cu_c1e056714cuda3std3__47nulloptE,@object
	.size		_ZN34_INTERNAL_f8c83690_4_k_cu_c1e056714cuda3std3__47nulloptE,(_ZN34_INTERNAL_f8c83690_4_k_cu_c1e056714cuda3std6ranges3__45__cpo8distanceE - _ZN34_INTERNAL_f8c83690_4_k_cu_c1e056714cuda3std3__47nulloptE)
_ZN34_INTERNAL_f8c83690_4_k_cu_c1e056714cuda3std3__47nulloptE:
	.zero		1
	.type		_ZN34_INTERNAL_f8c83690_4_k_cu_c1e056714cuda3std6ranges3__45__cpo8distanceE,@object
	.size		_ZN34_INTERNAL_f8c83690_4_k_cu_c1e056714cuda3std6ranges3__45__cpo8distanceE,(_ZN34_INTERNAL_f8c83690_4_k_cu_c1e056716thrust24THRUST_300001_SM_1000_NS12placeholders2_4E - _ZN34_INTERNAL_f8c83690_4_k_cu_c1e056714cuda3std6ranges3__45__cpo8distanceE)
_ZN34_INTERNAL_f8c83690_4_k_cu_c1e056714cuda3std6ranges3__45__cpo8distanceE:
	.zero		1
	.type		_ZN34_INTERNAL_f8c83690_4_k_cu_c1e056716thrust24THRUST_300001_SM_1000_NS12placeholders2_4E,@object
	.size		_ZN34_INTERNAL_f8c83690_4_k_cu_c1e056716thrust24THRUST_300001_SM_1000_NS12placeholders2_4E,(_ZN34_INTERNAL_f8c83690_4_k_cu_c1e056714cuda3std3__45__cpo6rbeginE - _ZN34_INTERNAL_f8c83690_4_k_cu_c1e056716thrust24THRUST_300001_SM_1000_NS12placeholders2_4E)
_ZN34_INTERNAL_f8c83690_4_k_cu_c1e056716thrust24THRUST_300001_SM_1000_NS12placeholders2_4E:
	.zero		1
	.type		_ZN34_INTERNAL_f8c83690_4_k_cu_c1e056714cuda3std3__45__cpo6rbeginE,@object
	.size		_ZN34_INTERNAL_f8c83690_4_k_cu_c1e056714cuda3std3__45__cpo6rbeginE,(_ZN34_INTERNAL_f8c83690_4_k_cu_c1e056714cuda3std6ranges3__45__cpo7advanceE - _ZN34_INTERNAL_f8c83690_4_k_cu_c1e056714cuda3std3__45__cpo6rbeginE)
_ZN34_INTERNAL_f8c83690_4_k_cu_c1e056714cuda3std3__45__cpo6rbeginE:
	.zero		1
	.type		_ZN34_INTERNAL_f8c83690_4_k_cu_c1e056714cuda3std6ranges3__45__cpo7advanceE,@object
	.size		_ZN34_INTERNAL_f8c83690_4_k_cu_c1e056714cuda3std6ranges3__45__cpo7advanceE,(_ZN34_INTERNAL_f8c83690_4_k_cu_c1e056716thrust24THRUST_300001_SM_1000_NS12placeholders3_10E - _ZN34_INTERNAL_f8c83690_4_k_cu_c1e056714cuda3std6ranges3__45__cpo7advanceE)
_ZN34_INTERNAL_f8c83690_4_k_cu_c1e056714cuda3std6ranges3__45__cpo7advanceE:
	.zero		1
	.type		_ZN34_INTERNAL_f8c83690_4_k_cu_c1e056716thrust24THRUST_300001_SM_1000_NS12placeholders3_10E,@object
	.size		_ZN34_INTERNAL_f8c83690_4_k_cu_c1e056716thrust24THRUST_300001_SM_1000_NS12placeholders3_10E,(_ZN34_INTERNAL_f8c83690_4_k_cu_c1e056714cuda3std3__48in_placeE - _ZN34_INTERNAL_f8c83690_4_k_cu_c1e056716thrust24THRUST_300001_SM_1000_NS12placeholders3_10E)
_ZN34_INTERNAL_f8c83690_4_k_cu_c1e056716thrust24THRUST_300001_SM_1000_NS12placeholders3_10E:
	.zero		1
	.type		_ZN34_INTERNAL_f8c83690_4_k_cu_c1e056714cuda3std3__48in_placeE,@object
	.size		_ZN34_INTERNAL_f8c83690_4_k_cu_c1e056714cuda3std3__48in_placeE,(_ZN34_INTERNAL_f8c83690_4_k_cu_c1e056714cuda3std6ranges3__45__cpo4sizeE - _ZN34_INTERNAL_f8c83690_4_k_cu_c1e056714cuda3std3__48in_placeE)
_ZN34_INTERNAL_f8c83690_4_k_cu_c1e056714cuda3std3__48in_placeE:
	.zero		1
	.type		_ZN34_INTERNAL_f8c83690_4_k_cu_c1e056714cuda3std6ranges3__45__cpo4sizeE,@object
	.size		_ZN34_INTERNAL_f8c83690_4_k_cu_c1e056714cuda3std6ranges3__45__cpo4sizeE,(_ZN34_INTERNAL_f8c83690_4_k_cu_c1e056716thrust24THRUST_300001_SM_1000_NS12placeholders2_2E - _ZN34_INTERNAL_f8c83690_4_k_cu_c1e056714cuda3std6ranges3__45__cpo4sizeE)
_ZN34_INTERNAL_f8c83690_4_k_cu_c1e056714cuda3std6ranges3__45__cpo4sizeE:
	.zero		1
	.type		_ZN34_INTERNAL_f8c83690_4_k_cu_c1e056716thrust24THRUST_300001_SM_1000_NS12placeholders2_2E,@object
	.size		_ZN34_INTERNAL_f8c83690_4_k_cu_c1e056716thrust24THRUST_300001_SM_1000_NS12placeholders2_2E,(_ZN34_INTERNAL_f8c83690_4_k_cu_c1e056714cuda3std3__45__cpo6cbeginE - _ZN34_INTERNAL_f8c83690_4_k_cu_c1e056716thrust24THRUST_300001_SM_1000_NS12placeholders2_2E)
_ZN34_INTERNAL_f8c83690_4_k_cu_c1e056716thrust24THRUST_300001_SM_1000_NS12placeholders2_2E:
	.zero		1
	.type		_ZN34_INTERNAL_f8c83690_4_k_cu_c1e056714cuda3std3__45__cpo6cbeginE,@object
	.size		_ZN34_INTERNAL_f8c83690_4_k_cu_c1e056714cuda3std3__45__cpo6cbeginE,(_ZN34_INTERNAL_f8c83690_4_k_cu_c1e056714cuda3std6ranges3__45__cpo6cbeginE - _ZN34_INTERNAL_f8c83690_4_k_cu_c1e056714cuda3std3__45__cpo6cbeginE)
_ZN34_INTERNAL_f8c83690_4_k_cu_c1e056714cuda3std3__45__cpo6cbeginE:
	.zero		1
	.type		_ZN34_INTERNAL_f8c83690_4_k_cu_c1e056714cuda3std6ranges3__45__cpo6cbeginE,@object
	.size		_ZN34_INTERNAL_f8c83690_4_k_cu_c1e056714cuda3std6ranges3__45__cpo6cbeginE,(_ZN34_INTERNAL_f8c83690_4_k_cu_c1e056716thrust24THRUST_300001_SM_1000_NS12placeholders2_6E - _ZN34_INTERNAL_f8c83690_4_k_cu_c1e056714cuda3std6ranges3__45__cpo6cbeginE)
_ZN34_INTERNAL_f8c83690_4_k_cu_c1e056714cuda3std6ranges3__45__cpo6cbeginE:
	.zero		1
	.type		_ZN34_INTERNAL_f8c83690_4_k_cu_c1e056716thrust24THRUST_300001_SM_1000_NS12placeholders2_6E,@object
	.size		_ZN34_INTERNAL_f8c83690_4_k_cu_c1e056716thrust24THRUST_300001_SM_1000_NS12placeholders2_6E,(_ZN34_INTERNAL_f8c83690_4_k_cu_c1e056714cuda3std3__45__cpo7crbeginE - _ZN34_INTERNAL_f8c83690_4_k_cu_c1e056716thrust24THRUST_300001_SM_1000_NS12placeholders2_6E)
_ZN34_INTERNAL_f8c83690_4_k_cu_c1e056716thrust24THRUST_300001_SM_1000_NS12placeholders2_6E:
	.zero		1
	.type		_ZN34_INTERNAL_f8c83690_4_k_cu_c1e056714cuda3std3__45__cpo7crbeginE,@object
	.size		_ZN34_INTERNAL_f8c83690_4_k_cu_c1e056714cuda3std3__45__cpo7crbeginE,(_ZN34_INTERNAL_f8c83690_4_k_cu_c1e056714cuda3std6ranges3__45__cpo4nextE - _ZN34_INTERNAL_f8c83690_4_k_cu_c1e056714cuda3std3__45__cpo7crbeginE)
_ZN34_INTERNAL_f8c83690_4_k_cu_c1e056714cuda3std3__45__cpo7crbeginE:
	.zero		1
	.type		_ZN34_INTERNAL_f8c83690_4_k_cu_c1e056714cuda3std6ranges3__45__cpo4nextE,@object
	.size		_ZN34_INTERNAL_f8c83690_4_k_cu_c1e056714cuda3std6ranges3__45__cpo4nextE,(_ZN34_INTERNAL_f8c83690_4_k_cu_c1e056714cuda3std6ranges3__45__cpo4swapE - _ZN34_INTERNAL_f8c83690_4_k_cu_c1e056714cuda3std6ranges3__45__cpo4nextE)
_ZN34_INTERNAL_f8c83690_4_k_cu_c1e056714cuda3std6ranges3__45__cpo4nextE:
	.zero		1
	.type		_ZN34_INTERNAL_f8c83690_4_k_cu_c1e056714cuda3std6ranges3__45__cpo4swapE,@object
	.size		_ZN34_INTERNAL_f8c83690_4_k_cu_c1e056714cuda3std6ranges3__45__cpo4swapE,(_ZN34_INTERNAL_f8c83690_4_k_cu_c1e056716thrust24THRUST_300001_SM_1000_NS8cuda_cub10par_nosyncE - _ZN34_INTERNAL_f8c83690_4_k_cu_c1e056714cuda3std6ranges3__45__cpo4swapE)
_ZN34_INTERNAL_f8c83690_4_k_cu_c1e056714cuda3std6ranges3__45__cpo4swapE:
	.zero		1
	.type		_ZN34_INTERNAL_f8c83690_4_k_cu_c1e056716thrust24THRUST_300001_SM_1000_NS8cuda_cub10par_nosyncE,@object
	.size		_ZN34_INTERNAL_f8c83690_4_k_cu_c1e056716thrust24THRUST_300001_SM_1000_NS8cuda_cub10par_nosyncE,(_ZN34_INTERNAL_f8c83690_4_k_cu_c1e056716thrust24THRUST_300001_SM_1000_NS3seqE - _ZN34_INTERNAL_f8c83690_4_k_cu_c1e056716thrust24THRUST_300001_SM_1000_NS8cuda_cub10par_nosyncE)
_ZN34_INTERNAL_f8c83690_4_k_cu_c1e056716thrust24THRUST_300001_SM_1000_NS8cuda_cub10par_nosyncE:
	.zero		1
	.type		_ZN34_INTERNAL_f8c83690_4_k_cu_c1e056716thrust24THRUST_300001_SM_1000_NS3seqE,@object
	.size		_ZN34_INTERNAL_f8c83690_4_k_cu_c1e056716thrust24THRUST_300001_SM_1000_NS3seqE,(_ZN34_INTERNAL_f8c83690_4_k_cu_c1e056714cuda3std3__420unreachable_sentinelE - _ZN34_INTERNAL_f8c83690_4_k_cu_c1e056716thrust24THRUST_300001_SM_1000_NS3seqE)
_ZN34_INTERNAL_f8c83690_4_k_cu_c1e056716thrust24THRUST_300001_SM_1000_NS3seqE:
	.zero		1
	.type		_ZN34_INTERNAL_f8c83690_4_k_cu_c1e056714cuda3std3__420unreachable_sentinelE,@object
	.size		_ZN34_INTERNAL_f8c83690_4_k_cu_c1e056714cuda3std3__420unreachable_sentinelE,(_ZN34_INTERNAL_f8c83690_4_k_cu_c1e056714cuda3std6ranges3__45__cpo5ssizeE - _ZN34_INTERNAL_f8c83690_4_k_cu_c1e056714cuda3std3__420unreachable_sentinelE)
_ZN34_INTERNAL_f8c83690_4_k_cu_c1e056714cuda3std3__420unreachable_sentinelE:
	.zero		1
	.type		_ZN34_INTERNAL_f8c83690_4_k_cu_c1e056714cuda3std6ranges3__45__cpo5ssizeE,@object
	.size		_ZN34_INTERNAL_f8c83690_4_k_cu_c1e056714cuda3std6ranges3__45__cpo5ssizeE,(_ZN34_INTERNAL_f8c83690_4_k_cu_c1e056716thrust24THRUST_300001_SM_1000_NS12placeholders2_3E - _ZN34_INTERNAL_f8c83690_4_k_cu_c1e056714cuda3std6ranges3__45__cpo5ssizeE)
_ZN34_INTERNAL_f8c83690_4_k_cu_c1e056714cuda3std6ranges3__45__cpo5ssizeE:
	.zero		1
	.type		_ZN34_INTERNAL_f8c83690_4_k_cu_c1e056716thrust24THRUST_300001_SM_1000_NS12placeholders2_3E,@object
	.size		_ZN34_INTERNAL_f8c83690_4_k_cu_c1e056716thrust24THRUST_300001_SM_1000_NS12placeholders2_3E,(_ZN34_INTERNAL_f8c83690_4_k_cu_c1e056714cuda3std3__45__cpo4cendE - _ZN34_INTERNAL_f8c83690_4_k_cu_c1e056716thrust24THRUST_300001_SM_1000_NS12placeholders2_3E)
_ZN34_INTERNAL_f8c83690_4_k_cu_c1e056716thrust24THRUST_300001_SM_1000_NS12placeholders2_3E:
	.zero		1
	.type		_ZN34_INTERNAL_f8c83690_4_k_cu_c1e056714cuda3std3__45__cpo4cendE,@object
	.size		_ZN34_INTERNAL_f8c83690_4_k_cu_c1e056714cuda3std3__45__cpo4cendE,(_ZN34_INTERNAL_f8c83690_4_k_cu_c1e056714cuda3std6ranges3__45__cpo4cendE - _ZN34_INTERNAL_f8c83690_4_k_cu_c1e056714cuda3std3__45__cpo4cendE)
_ZN34_INTERNAL_f8c83690_4_k_cu_c1e056714cuda3std3__45__cpo4cendE:
	.zero		1
	.type		_ZN34_INTERNAL_f8c83690_4_k_cu_c1e056714cuda3std6ranges3__45__cpo4cendE,@object
	.size		_ZN34_INTERNAL_f8c83690_4_k_cu_c1e056714cuda3std6ranges3__45__cpo4cendE,(_ZN34_INTERNAL_f8c83690_4_k_cu_c1e056716thrust24THRUST_300001_SM_1000_NS12placeholders2_7E - _ZN34_INTERNAL_f8c83690_4_k_cu_c1e056714cuda3std6ranges3__45__cpo4cendE)
_ZN34_INTERNAL_f8c83690_4_k_cu_c1e056714cuda3std6ranges3__45__cpo4cendE:
	.zero		1
	.type		_ZN34_INTERNAL_f8c83690_4_k_cu_c1e056716thrust24THRUST_300001_SM_1000_NS12placeholders2_7E,@object
	.size		_ZN34_INTERNAL_f8c83690_4_k_cu_c1e056716thrust24THRUST_300001_SM_1000_NS12placeholders2_7E,(_ZN34_INTERNAL_f8c83690_4_k_cu_c1e056714cuda3std3__45__cpo5crendE - _ZN34_INTERNAL_f8c83690_4_k_cu_c1e056716thrust24THRUST_300001_SM_1000_NS12placeholders2_7E)
_ZN34_INTERNAL_f8c83690_4_k_cu_c1e056716thrust24THRUST_300001_SM_1000_NS12placeholders2_7E:
	.zero		1
	.type		_ZN34_INTERNAL_f8c83690_4_k_cu_c1e056714cuda3std3__45__cpo5crendE,@object
	.size		_ZN34_INTERNAL_f8c83690_4_k_cu_c1e056714cuda3std3__45__cpo5crendE,(_ZN34_INTERNAL_f8c83690_4_k_cu_c1e056714cuda3std6ranges3__45__cpo4prevE - _ZN34_INTERNAL_f8c83690_4_k_cu_c1e056714cuda3std3__45__cpo5crendE)
_ZN34_INTERNAL_f8c83690_4_k_cu_c1e056714cuda3std3__45__cpo5crendE:
	.zero		1
	.type		_ZN34_INTERNAL_f8c83690_4_k_cu_c1e056714cuda3std6ranges3__45__cpo4prevE,@object
	.size		_ZN34_INTERNAL_f8c83690_4_k_cu_c1e056714cuda3std6ranges3__45__cpo4prevE,(_ZN34_INTERNAL_f8c83690_4_k_cu_c1e056714cuda3std6ranges3__45__cpo9iter_moveE - _ZN34_INTERNAL_f8c83690_4_k_cu_c1e056714cuda3std6ranges3__45__cpo4prevE)
_ZN34_INTERNAL_f8c83690_4_k_cu_c1e056714cuda3std6ranges3__45__cpo4prevE:
	.zero		1
	.type		_ZN34_INTERNAL_f8c83690_4_k_cu_c1e056714cuda3std6ranges3__45__cpo9iter_moveE,@object
	.size		_ZN34_INTERNAL_f8c83690_4_k_cu_c1e056714cuda3std6ranges3__45__cpo9iter_moveE,(_ZN34_INTERNAL_f8c83690_4_k_cu_c1e056716thrust24THRUST_300001_SM_1000_NS6system6detail10sequential3seqE - _ZN34_INTERNAL_f8c83690_4_k_cu_c1e056714cuda3std6ranges3__45__cpo9iter_moveE)
_ZN34_INTERNAL_f8c83690_4_k_cu_c1e056714cuda3std6ranges3__45__cpo9iter_moveE:
	.zero		1
	.type		_ZN34_INTERNAL_f8c83690_4_k_cu_c1e056716thrust24THRUST_300001_SM_1000_NS6system6detail10sequential3seqE,@object
	.size		_ZN34_INTERNAL_f8c83690_4_k_cu_c1e056716thrust24THRUST_300001_SM_1000_NS6system6detail10sequential3seqE,(_ZN34_INTERNAL_f8c83690_4_k_cu_c1e056716thrust24THRUST_300001_SM_1000_NS12placeholders2_9E - _ZN34_INTERNAL_f8c83690_4_k_cu_c1e056716thrust24THRUST_300001_SM_1000_NS6system6detail10sequential3seqE)
_ZN34_INTERNAL_f8c83690_4_k_cu_c1e056716thrust24THRUST_300001_SM_1000_NS6system6detail10sequential3seqE:
	.zero		1
	.type		_ZN34_INTERNAL_f8c83690_4_k_cu_c1e056716thrust24THRUST_300001_SM_1000_NS12placeholders2_9E,@object
	.size		_ZN34_INTERNAL_f8c83690_4_k_cu_c1e056716thrust24THRUST_300001_SM_1000_NS12placeholders2_9E,(_ZN34_INTERNAL_f8c83690_4_k_cu_c1e056714cuda3std3__419piecewise_constructE - _ZN34_INTERNAL_f8c83690_4_k_cu_c1e056716thrust24THRUST_300001_SM_1000_NS12placeholders2_9E)
_ZN34_INTERNAL_f8c83690_4_k_cu_c1e056716thrust24THRUST_300001_SM_1000_NS12placeholders2_9E:
	.zero		1
	.type		_ZN34_INTERNAL_f8c83690_4_k_cu_c1e056714cuda3std3__419piecewise_constructE,@object
	.size		_ZN34_INTERNAL_f8c83690_4_k_cu_c1e056714cuda3std3__419piecewise_constructE,(_ZN34_INTERNAL_f8c83690_4_k_cu_c1e056714cuda3std6ranges3__45__cpo5cdataE - _ZN34_INTERNAL_f8c83690_4_k_cu_c1e056714cuda3std3__419piecewise_constructE)
_ZN34_INTERNAL_f8c83690_4_k_cu_c1e056714cuda3std3__419piecewise_constructE:
	.zero		1
	.type		_ZN34_INTERNAL_f8c83690_4_k_cu_c1e056714cuda3std6ranges3__45__cpo5cdataE,@object
	.size		_ZN34_INTERNAL_f8c83690_4_k_cu_c1e056714cuda3std6ranges3__45__cpo5cdataE,(_ZN34_INTERNAL_f8c83690_4_k_cu_c1e056716thrust24THRUST_300001_SM_1000_NS12placeholders2_1E - _ZN34_INTERNAL_f8c83690_4_k_cu_c1e056714cuda3std6ranges3__45__cpo5cdataE)
_ZN34_INTERNAL_f8c83690_4_k_cu_c1e056714cuda3std6ranges3__45__cpo5cdataE:
	.zero		1
	.type		_ZN34_INTERNAL_f8c83690_4_k_cu_c1e056716thrust24THRUST_300001_SM_1000_NS12placeholders2_1E,@object
	.size		_ZN34_INTERNAL_f8c83690_4_k_cu_c1e056716thrust24THRUST_300001_SM_1000_NS12placeholders2_1E,(_ZN34_INTERNAL_f8c83690_4_k_cu_c1e056714cuda3std3__45__cpo3endE - _ZN34_INTERNAL_f8c83690_4_k_cu_c1e056716thrust24THRUST_300001_SM_1000_NS12placeholders2_1E)
_ZN34_INTERNAL_f8c83690_4_k_cu_c1e056716thrust24THRUST_300001_SM_1000_NS12placeholders2_1E:
	.zero		1
	.type		_ZN34_INTERNAL_f8c83690_4_k_cu_c1e056714cuda3std3__45__cpo3endE,@object
	.size		_ZN34_INTERNAL_f8c83690_4_k_cu_c1e056714cuda3std3__45__cpo3endE,(_ZN34_INTERNAL_f8c83690_4_k_cu_c1e056714cuda3std6ranges3__45__cpo3endE - _ZN34_INTERNAL_f8c83690_4_k_cu_c1e056714cuda3std3__45__cpo3endE)
_ZN34_INTERNAL_f8c83690_4_k_cu_c1e056714cuda3std3__45__cpo3endE:
	.zero		1
	.type		_ZN34_INTERNAL_f8c83690_4_k_cu_c1e056714cuda3std6ranges3__45__cpo3endE,@object
	.size		_ZN34_INTERNAL_f8c83690_4_k_cu_c1e056714cuda3std6ranges3__45__cpo3endE,(_ZN34_INTERNAL_f8c83690_4_k_cu_c1e056716thrust24THRUST_300001_SM_1000_NS12placeholders2_5E - _ZN34_INTERNAL_f8c83690_4_k_cu_c1e056714cuda3std6ranges3__45__cpo3endE)
_ZN34_INTERNAL_f8c83690_4_k_cu_c1e056714cuda3std6ranges3__45__cpo3endE:
	.zero		1
	.type		_ZN34_INTERNAL_f8c83690_4_k_cu_c1e056716thrust24THRUST_300001_SM_1000_NS12placeholders2_5E,@object
	.size		_ZN34_INTERNAL_f8c83690_4_k_cu_c1e056716thrust24THRUST_300001_SM_1000_NS12placeholders2_5E,(_ZN34_INTERNAL_f8c83690_4_k_cu_c1e056714cuda3std3__45__cpo4rendE - _ZN34_INTERNAL_f8c83690_4_k_cu_c1e056716thrust24THRUST_300001_SM_1000_NS12placeholders2_5E)
_ZN34_INTERNAL_f8c83690_4_k_cu_c1e056716thrust24THRUST_300001_SM_1000_NS12placeholders2_5E:
	.zero		1
	.type		_ZN34_INTERNAL_f8c83690_4_k_cu_c1e056714cuda3std3__45__cpo4rendE,@object
	.size		_ZN34_INTERNAL_f8c83690_4_k_cu_c1e056714cuda3std3__45__cpo4rendE,(_ZN34_INTERNAL_f8c83690_4_k_cu_c1e056714cuda3std6ranges3__45__cpo9iter_swapE - _ZN34_INTERNAL_f8c83690_4_k_cu_c1e056714cuda3std3__45__cpo4rendE)
_ZN34_INTERNAL_f8c83690_4_k_cu_c1e056714cuda3std3__45__cpo4rendE:
	.zero		1
	.type		_ZN34_INTERNAL_f8c83690_4_k_cu_c1e056714cuda3std6ranges3__45__cpo9iter_swapE,@object
	.size		_ZN34_INTERNAL_f8c83690_4_k_cu_c1e056714cuda3std6ranges3__45__cpo9iter_swapE,(_ZN34_INTERNAL_f8c83690_4_k_cu_c1e056714cuda3std3__48unexpectE - _ZN34_INTERNAL_f8c83690_4_k_cu_c1e056714cuda3std6ranges3__45__cpo9iter_swapE)
_ZN34_INTERNAL_f8c83690_4_k_cu_c1e056714cuda3std6ranges3__45__cpo9iter_swapE:
	.zero		1
	.type		_ZN34_INTERNAL_f8c83690_4_k_cu_c1e056714cuda3std3__48unexpectE,@object
	.size		_ZN34_INTERNAL_f8c83690_4_k_cu_c1e056714cuda3std3__48unexpectE,(_ZN34_INTERNAL_f8c83690_4_k_cu_c1e056716thrust24THRUST_300001_SM_1000_NS8cuda_cub3parE - _ZN34_INTERNAL_f8c83690_4_k_cu_c1e056714cuda3std3__48unexpectE)
_ZN34_INTERNAL_f8c83690_4_k_cu_c1e056714cuda3std3__48unexpectE:
	.zero		1
	.type		_ZN34_INTERNAL_f8c83690_4_k_cu_c1e056716thrust24THRUST_300001_SM_1000_NS8cuda_cub3parE,@object
	.size		_ZN34_INTERNAL_f8c83690_4_k_cu_c1e056716thrust24THRUST_300001_SM_1000_NS8cuda_cub3parE,(.L_29 - _ZN34_INTERNAL_f8c83690_4_k_cu_c1e056716thrust24THRUST_300001_SM_1000_NS8cuda_cub3parE)
_ZN34_INTERNAL_f8c83690_4_k_cu_c1e056716thrust24THRUST_300001_SM_1000_NS8cuda_cub3parE:
	.zero		1
.L_29:


//--------------------- .nv.constant0._ZN3cub18CUB_300001_SM_10006detail11EmptyKernelIvEEvv --------------------------
	.section	.nv.constant0._ZN3cub18CUB_300001_SM_10006detail11EmptyKernelIvEEvv,"a",@progbits
	.sectionflags	@""
	.align	4
.nv.constant0._ZN3cub18CUB_300001_SM_10006detail11EmptyKernelIvEEvv:
	.zero		896


//--------------------- .nv.constant0._Z22matrix_multiplication8P6Block8S0_S0_PiS1_S1_S1_S1_S1_ --------------------------
	.section	.nv.constant0._Z22matrix_multiplication8P6Block8S0_S0_PiS1_S1_S1_S1_S1_,"a",@progbits
	.sectionflags	@""
	.align	4
.nv.constant0._Z22matrix_multiplication8P6Block8S0_S0_PiS1_S1_S1_S1_S1_:
	.zero		968


//--------------------- .nv.constant0._Z22matrix_multiplication4P6Block4S0_S0_PiS1_S1_S1_S1_S1_ --------------------------
	.section	.nv.constant0._Z22matrix_multiplication4P6Block4S0_S0_PiS1_S1_S1_S1_S1_,"a",@progbits
	.sectionflags	@""
	.align	4
.nv.constant0._Z22matrix_multiplication4P6Block4S0_S0_PiS1_S1_S1_S1_S1_:
	.zero		968


//--------------------- SYMBOLS --------------------------

	.type		.nv.reservedSmem.offset0,@object
	.size		.nv.reservedSmem.offset0,0x4
